	.target	sm_100a

	.elftype	@"ET_EXEC"


//--------------------- .note.nv.tkinfo           --------------------------
	.section	.note.nv.tkinfo,"",@"SHT_NOTE"
	.sectionflags	@"SHF_NOTE_NV_TKINFO"
	.tkinfo
        /*0018*/ 	.word	0x00000002
        /*0030*/ 	.string	""
        /*0030*/ 	.string	"ptxas"
        /*0030*/ 	.string	"Cuda compilation tools, release 13.0, V13.0.88"
        /*0030*/ 	.string	"Build cuda_13.0.r13.0/compiler.36424714_0"
        /*0030*/ 	.string	"-arch sm_100a -m 64 "



//--------------------- .note.nv.cuinfo           --------------------------
	.section	.note.nv.cuinfo,"",@"SHT_NOTE"
	.sectionflags	@"SHF_NOTE_NV_CUINFO"
        /*0018*/ 	.short	0x0002
        /*001a*/ 	.short	0x0064
        /*001c*/ 	.short	0x0082
	.zero		2


//--------------------- .nv.info                  --------------------------
	.section	.nv.info,"",@"SHT_CUDA_INFO"
	.align	4


	//----- nvinfo : EIATTR_REGCOUNT
	.align		4
        /*0000*/ 	.byte	0x04, 0x2f
        /*0002*/ 	.short	(.L_19 - .L_18)
	.align		4
.L_18:
        /*0004*/ 	.word	index@(_ZN7cutlass13device_kernelINS_4gemm6kernel13GemmUniversalIN4cute5tupleIJiiiiEEENS1_10collective13CollectiveMmaINS1_35MainloopSm100TmaUmmaWarpSpecializedILi4ELi2ELi4ENS5_IJNS4_1CILi1EEENSA_ILi2EEESB_EEEEENS5_IJNSA_ILi128EEENSA_ILi64EEENSA_ILi32EEEEEEaNS5_IJlSB_lEEEaSJ_NS4_8TiledMMAINS4_8MMA_AtomIJNS4_15SM100_MMA_S8_SSIaaiLi128ELi64ELNS4_4UMMA5MajorE0ELSO_0ELNSN_8SaturateE0EEEEEENS4_6LayoutINS5_IJSB_SB_SB_EEENS5_IJNSA_ILi0EEESU_SU_EEEEENS5_IJNS4_10UnderscoreESX_SX_EEEEENS4_23SM90_TMA_LOAD_MULTICASTENS4_14ComposedLayoutINS4_7SwizzleILi1ELi4ELi3EEENS4_18smem_ptr_flag_bitsILi8EEENSS_INS5_IJNSA_ILi8EEESH_EEENS5_IJSH_SB_EEEEEEEvNS4_8identityENS4_13SM90_TMA_LOADES1A_vS1B_EENS_8epilogue10collective18CollectiveEpilogueINS1E_23Sm100TmaWarpSpecializedILi1ELi1ELi64ELb0ELb0EEEJSI_NS5_IJNSS_ISF_SB_EENSS_ISG_SB_EEEEEaSJ_aSJ_NS1E_6fusion15FusionCallbacksIS1I_NS1M_17LinearCombinationIaiaiLNS_15FloatRoundStyleE2EEESI_S1L_JEEENS4_5SM1004TMEM4LOAD26SM100_TMEM_LOAD_32dp32b64xES1C_NS11_INS12_ILi2ELi4ELi3EEES15_NSS_INS5_IJS16_SG_EEENS5_IJSG_SB_EEEEEEENS4_39AutoVectorizingCopyWithAssumedAlignmentILi128EEENS4_14SM90_TMA_STOREES20_S22_S22_EEEvvEEEEvNT_6ParamsE)
        /*0008*/ 	.word	0x0000009c


	//----- nvinfo : EIATTR_FRAME_SIZE
	.align		4
.L_19:
        /*000c*/ 	.byte	0x04, 0x11
        /*000e*/ 	.short	(.L_21 - .L_20)
	.align		4
.L_20:
        /*0010*/ 	.word	index@($__internal_2_$__cuda_sm10x_tcgen05_guardrail_trap_unallocated_columns_being_dealloced)
        /*0014*/ 	.word	0x00000000


	//----- nvinfo : EIATTR_FRAME_SIZE
	.align		4
.L_21:
        /*0018*/ 	.byte	0x04, 0x11
        /*001a*/ 	.short	(.L_23 - .L_22)
	.align		4
.L_22:
        /*001c*/ 	.word	index@($__internal_1_$__cuda_sm10x_tcgen05_guardrail_trap_phase_invalid_during_alloc)
        /*0020*/ 	.word	0x00000000


	//----- nvinfo : EIATTR_FRAME_SIZE
	.align		4
.L_23:
        /*0024*/ 	.byte	0x04, 0x11
        /*0026*/ 	.short	(.L_25 - .L_24)
	.align		4
.L_24:
        /*0028*/ 	.word	index@($__internal_0_$__cuda_sm10x_tcgen05_guardrail_trap_col_being_dealloced_not_returned_by_alloc)
        /*002c*/ 	.word	0x00000000


	//----- nvinfo : EIATTR_FRAME_SIZE
	.align		4
.L_25:
        /*0030*/ 	.byte	0x04, 0x11
        /*0032*/ 	.short	(.L_27 - .L_26)
	.align		4
.L_26:
        /*0034*/ 	.word	index@(_ZN7cutlass13device_kernelINS_4gemm6kernel13GemmUniversalIN4cute5tupleIJiiiiEEENS1_10collective13CollectiveMmaINS1_35MainloopSm100TmaUmmaWarpSpecializedILi4ELi2ELi4ENS5_IJNS4_1CILi1EEENSA_ILi2EEESB_EEEEENS5_IJNSA_ILi128EEENSA_ILi64EEENSA_ILi32EEEEEEaNS5_IJlSB_lEEEaSJ_NS4_8TiledMMAINS4_8MMA_AtomIJNS4_15SM100_MMA_S8_SSIaaiLi128ELi64ELNS4_4UMMA5MajorE0ELSO_0ELNSN_8SaturateE0EEEEEENS4_6LayoutINS5_IJSB_SB_SB_EEENS5_IJNSA_ILi0EEESU_SU_EEEEENS5_IJNS4_10UnderscoreESX_SX_EEEEENS4_23SM90_TMA_LOAD_MULTICASTENS4_14ComposedLayoutINS4_7SwizzleILi1ELi4ELi3EEENS4_18smem_ptr_flag_bitsILi8EEENSS_INS5_IJNSA_ILi8EEESH_EEENS5_IJSH_SB_EEEEEEEvNS4_8identityENS4_13SM90_TMA_LOADES1A_vS1B_EENS_8epilogue10collective18CollectiveEpilogueINS1E_23Sm100TmaWarpSpecializedILi1ELi1ELi64ELb0ELb0EEEJSI_NS5_IJNSS_ISF_SB_EENSS_ISG_SB_EEEEEaSJ_aSJ_NS1E_6fusion15FusionCallbacksIS1I_NS1M_17LinearCombinationIaiaiLNS_15FloatRoundStyleE2EEESI_S1L_JEEENS4_5SM1004TMEM4LOAD26SM100_TMEM_LOAD_32dp32b64xES1C_NS11_INS12_ILi2ELi4ELi3EEES15_NSS_INS5_IJS16_SG_EEENS5_IJSG_SB_EEEEEEENS4_39AutoVectorizingCopyWithAssumedAlignmentILi128EEENS4_14SM90_TMA_STOREES20_S22_S22_EEEvvEEEEvNT_6ParamsE)
        /*0038*/ 	.word	0x00000000


	//----- nvinfo : EIATTR_MIN_STACK_SIZE
	.align		4
.L_27:
        /*003c*/ 	.byte	0x04, 0x12
        /*003e*/ 	.short	(.L_29 - .L_28)
	.align		4
.L_28:
        /*0040*/ 	.word	index@(_ZN7cutlass13device_kernelINS_4gemm6kernel13GemmUniversalIN4cute5tupleIJiiiiEEENS1_10collective13CollectiveMmaINS1_35MainloopSm100TmaUmmaWarpSpecializedILi4ELi2ELi4ENS5_IJNS4_1CILi1EEENSA_ILi2EEESB_EEEEENS5_IJNSA_ILi128EEENSA_ILi64EEENSA_ILi32EEEEEEaNS5_IJlSB_lEEEaSJ_NS4_8TiledMMAINS4_8MMA_AtomIJNS4_15SM100_MMA_S8_SSIaaiLi128ELi64ELNS4_4UMMA5MajorE0ELSO_0ELNSN_8SaturateE0EEEEEENS4_6LayoutINS5_IJSB_SB_SB_EEENS5_IJNSA_ILi0EEESU_SU_EEEEENS5_IJNS4_10UnderscoreESX_SX_EEEEENS4_23SM90_TMA_LOAD_MULTICASTENS4_14ComposedLayoutINS4_7SwizzleILi1ELi4ELi3EEENS4_18smem_ptr_flag_bitsILi8EEENSS_INS5_IJNSA_ILi8EEESH_EEENS5_IJSH_SB_EEEEEEEvNS4_8identityENS4_13SM90_TMA_LOADES1A_vS1B_EENS_8epilogue10collective18CollectiveEpilogueINS1E_23Sm100TmaWarpSpecializedILi1ELi1ELi64ELb0ELb0EEEJSI_NS5_IJNSS_ISF_SB_EENSS_ISG_SB_EEEEEaSJ_aSJ_NS1E_6fusion15FusionCallbacksIS1I_NS1M_17LinearCombinationIaiaiLNS_15FloatRoundStyleE2EEESI_S1L_JEEENS4_5SM1004TMEM4LOAD26SM100_TMEM_LOAD_32dp32b64xES1C_NS11_INS12_ILi2ELi4ELi3EEES15_NSS_INS5_IJS16_SG_EEENS5_IJSG_SB_EEEEEEENS4_39AutoVectorizingCopyWithAssumedAlignmentILi128EEENS4_14SM90_TMA_STOREES20_S22_S22_EEEvvEEEEvNT_6ParamsE)
        /*0044*/ 	.word	0x00000000
.L_29:


//--------------------- .nv.compat                --------------------------
	.section	.nv.compat,"",@"SHT_CUDA_COMPAT_INFO"
	.align	4
        /*0000*/ 	.byte	0x02, 0x09, 0x01, 0x00, 0x02, 0x02, 0x03, 0x00, 0x02, 0x05, 0x06, 0x00, 0x03, 0x07, 0x01, 0x01
        /*0010*/ 	.byte	0x02, 0x03, 0x01, 0x00, 0x02, 0x06, 0x01, 0x00, 0x04, 0x0b, 0x08, 0x00, 0x01, 0x00, 0x00, 0x00
        /*0020*/ 	.byte	0x00, 0x00, 0x00, 0x00


//--------------------- .nv.info._ZN7cutlass13device_kernelINS_4gemm6kernel13GemmUniversalIN4cute5tupleIJiiiiEEENS1_10collective13CollectiveMmaINS1_35MainloopSm100TmaUmmaWarpSpecializedILi4ELi2ELi4ENS5_IJNS4_1CILi1EEENSA_ILi2EEESB_EEEEENS5_IJNSA_ILi128EEENSA_ILi64EEENSA_ILi32EEEEEEaNS5_IJlSB_lEEEaSJ_NS4_8TiledMMAINS4_8MMA_AtomIJNS4_15SM100_MMA_S8_SSIaaiLi128ELi64ELNS4_4UMMA5MajorE0ELSO_0ELNSN_8SaturateE0EEEEEENS4_6LayoutINS5_IJSB_SB_SB_EEENS5_IJNSA_ILi0EEESU_SU_EEEEENS5_IJNS4_10UnderscoreESX_SX_EEEEENS4_23SM90_TMA_LOAD_MULTICASTENS4_14ComposedLayoutINS4_7SwizzleILi1ELi4ELi3EEENS4_18smem_ptr_flag_bitsILi8EEENSS_INS5_IJNSA_ILi8EEESH_EEENS5_IJSH_SB_EEEEEEEvNS4_8identityENS4_13SM90_TMA_LOADES1A_vS1B_EENS_8epilogue10collective18CollectiveEpilogueINS1E_23Sm100TmaWarpSpecializedILi1ELi1ELi64ELb0ELb0EEEJSI_NS5_IJNSS_ISF_SB_EENSS_ISG_SB_EEEEEaSJ_aSJ_NS1E_6fusion15FusionCallbacksIS1I_NS1M_17LinearCombinationIaiaiLNS_15FloatRoundStyleE2EEESI_S1L_JEEENS4_5SM1004TMEM4LOAD26SM100_TMEM_LOAD_32dp32b64xES1C_NS11_INS12_ILi2ELi4ELi3EEES15_NSS_INS5_IJS16_SG_EEENS5_IJSG_SB_EEEEEEENS4_39AutoVectorizingCopyWithAssumedAlignmentILi128EEENS4_14SM90_TMA_STOREES20_S22_S22_EEEvvEEEEvNT_6ParamsE --------------------------
	.section	.nv.info._ZN7cutlass13device_kernelINS_4gemm6kernel13GemmUniversalIN4cute5tupleIJiiiiEEENS1_10collective13CollectiveMmaINS1_35MainloopSm100TmaUmmaWarpSpecializedILi4ELi2ELi4ENS5_IJNS4_1CILi1EEENSA_ILi2EEESB_EEEEENS5_IJNSA_ILi128EEENSA_ILi64EEENSA_ILi32EEEEEEaNS5_IJlSB_lEEEaSJ_NS4_8TiledMMAINS4_8MMA_AtomIJNS4_15SM100_MMA_S8_SSIaaiLi128ELi64ELNS4_4UMMA5MajorE0ELSO_0ELNSN_8SaturateE0EEEEEENS4_6LayoutINS5_IJSB_SB_SB_EEENS5_IJNSA_ILi0EEESU_SU_EEEEENS5_IJNS4_10UnderscoreESX_SX_EEEEENS4_23SM90_TMA_LOAD_MULTICASTENS4_14ComposedLayoutINS4_7SwizzleILi1ELi4ELi3EEENS4_18smem_ptr_flag_bitsILi8EEENSS_INS5_IJNSA_ILi8EEESH_EEENS5_IJSH_SB_EEEEEEEvNS4_8identityENS4_13SM90_TMA_LOADES1A_vS1B_EENS_8epilogue10collective18CollectiveEpilogueINS1E_23Sm100TmaWarpSpecializedILi1ELi1ELi64ELb0ELb0EEEJSI_NS5_IJNSS_ISF_SB_EENSS_ISG_SB_EEEEEaSJ_aSJ_NS1E_6fusion15FusionCallbacksIS1I_NS1M_17LinearCombinationIaiaiLNS_15FloatRoundStyleE2EEESI_S1L_JEEENS4_5SM1004TMEM4LOAD26SM100_TMEM_LOAD_32dp32b64xES1C_NS11_INS12_ILi2ELi4ELi3EEES15_NSS_INS5_IJS16_SG_EEENS5_IJSG_SB_EEEEEEENS4_39AutoVectorizingCopyWithAssumedAlignmentILi128EEENS4_14SM90_TMA_STOREES20_S22_S22_EEEvvEEEEvNT_6ParamsE,"",@"SHT_CUDA_INFO"
	.sectionflags	@""
	.align	4


	//----- nvinfo : EIATTR_CUDA_API_VERSION
	.align		4
        /*0000*/ 	.byte	0x04, 0x37
        /*0002*/ 	.short	(.L_31 - .L_30)
.L_30:
        /*0004*/ 	.word	0x00000082


	//----- nvinfo : EIATTR_KPARAM_INFO
	.align		4
.L_31:
        /*0008*/ 	.byte	0x04, 0x17
        /*000a*/ 	.short	(.L_33 - .L_32)
.L_32:
        /*000c*/ 	.word	0x00000000
        /*0010*/ 	.short	0x0000
        /*0012*/ 	.short	0x0000
        /*0014*/ 	.byte	0x00, 0xf0, 0x01, 0x20


	//----- nvinfo : EIATTR_AT_ENTRY_FRAGMENTS
	.align		4
.L_33:
        /*0018*/ 	.byte	0x04, 0x4f
        /*001a*/ 	.short	(.L_35 - .L_34)


	//   ....[0]....
.L_34:
        /*001c*/ 	.word	0x00000006


	//----- nvinfo : EIATTR_RESERVED_SMEM_USED
	.align		4
.L_35:
        /*0020*/ 	.byte	0x01, 0x41
	.zero		2


	//----- nvinfo : EIATTR_SPARSE_MMA_MASK
	.align		4
        /*0024*/ 	.byte	0x03, 0x50
        /*0026*/ 	.short	0x0000


	//----- nvinfo : EIATTR_TCGEN05_1CTA_USED
	.align		4
        /*0028*/ 	.byte	0x01, 0x51
	.zero		2


	//----- nvinfo : EIATTR_MAXREG_COUNT
	.align		4
        /*002c*/ 	.byte	0x03, 0x1b
        /*002e*/ 	.short	0x00ff


	//----- nvinfo : EIATTR_NUM_BARRIERS
	.align		4
        /*0030*/ 	.byte	0x02, 0x4c
        /*0032*/ 	.byte	0x07
	.zero		1


	//----- nvinfo : EIATTR_EXTERNS
	.align		4
        /*0034*/ 	.byte	0x04, 0x0f
        /*0036*/ 	.short	(.L_37 - .L_36)


	//   ....[0]....
	.align		4
.L_36:
        /*0038*/ 	.word	index@(__assertfail)


	//----- nvinfo : EIATTR_MERCURY_ISA_VERSION
	.align		4
.L_37:
        /*003c*/ 	.byte	0x03, 0x5f
        /*003e*/ 	.short	0x0101


	//----- nvinfo : EIATTR_INT_WARP_WIDE_INSTR_OFFSETS
	.align		4
        /*0040*/ 	.byte	0x04, 0x31
        /*0042*/ 	.short	(.L_39 - .L_38)


	//   ....[0]....
.L_38:
        /*0044*/ 	.word	0x00003a80


	//   ....[1]....
        /*0048*/ 	.word	0x00003ab0


	//   ....[2]....
        /*004c*/ 	.word	0x00003ad0


	//   ....[3]....
        /*0050*/ 	.word	0x00004600


	//   ....[4]....
        /*0054*/ 	.word	0x000046b0


	//----- nvinfo : EIATTR_COOP_GROUP_MASK_REGIDS
	.align		4
.L_39:
        /*0058*/ 	.byte	0x04, 0x29
        /*005a*/ 	.short	(.L_41 - .L_40)


	//   ....[0]....
.L_40:
        /*005c*/ 	.word	0xffffffff


	//   ....[1]....
        /*0060*/ 	.word	0xffffffff


	//   ....[2]....
        /*0064*/ 	.word	0xffffffff


	//   ....[3]....
        /*0068*/ 	.word	0xffffffff


	//   ....[4]....
        /*006c*/ 	.word	0xffffffff


	//   ....[5]....
        /*0070*/ 	.word	0xffffffff


	//   ....[6]....
        /*0074*/ 	.word	0xffffffff


	//   ....[7]....
        /*0078*/ 	.word	0xffffffff


	//   ....[8]....
        /*007c*/ 	.word	0xffffffff


	//   ....[9]....
        /*0080*/ 	.word	0xffffffff


	//   ....[10]....
        /*0084*/ 	.word	0xffffffff


	//   ....[11]....
        /*0088*/ 	.word	0xffffffff


	//   ....[12]....
        /*008c*/ 	.word	0xffffffff


	//   ....[13]....
        /*0090*/ 	.word	0xffffffff


	//----- nvinfo : EIATTR_COOP_GROUP_INSTR_OFFSETS
	.align		4
.L_41:
        /*0094*/ 	.byte	0x04, 0x28
        /*0096*/ 	.short	(.L_43 - .L_42)


	//   ....[0]....
.L_42:
        /*0098*/ 	.word	0x00000080


	//   ....[1]....
        /*009c*/ 	.word	0x000004e0


	//   ....[2]....
        /*00a0*/ 	.word	0x00000690


	//   ....[3]....
        /*00a4*/ 	.word	0x000007d0


	//   ....[4]....
        /*00a8*/ 	.word	0x000008d0


	//   ....[5]....
        /*00ac*/ 	.word	0x00000a40


	//   ....[6]....
        /*00b0*/ 	.word	0x00000be0


	//   ....[7]....
        /*00b4*/ 	.word	0x00000d90


	//   ....[8]....
        /*00b8*/ 	.word	0x00001f80


	//   ....[9]....
        /*00bc*/ 	.word	0x00002e20


	//   ....[10]....
        /*00c0*/ 	.word	0x00003030


	//   ....[11]....
        /*00c4*/ 	.word	0x00003060


	//   ....[12]....
        /*00c8*/ 	.word	0x00003960


	//   ....[13]....
        /*00cc*/ 	.word	0x00003b90


	//----- nvinfo : EIATTR_VRC_CTA_INIT_COUNT
	.align		4
.L_43:
        /*00d0*/ 	.byte	0x02, 0x4a
        /*00d2*/ 	.byte	0x80
	.zero		1


	//----- nvinfo : EIATTR_SYSCALL_OFFSETS
	.align		4
        /*00d4*/ 	.byte	0x04, 0x46
        /*00d6*/ 	.short	(.L_45 - .L_44)


	//   ....[0]....
.L_44:
        /*00d8*/ 	.word	0x00005230


	//   ....[1]....
        /*00dc*/ 	.word	0x00005370


	//   ....[2]....
        /*00e0*/ 	.word	0x00005b30


	//----- nvinfo : EIATTR_MBARRIER_INSTR_OFFSETS
	.align		4
.L_45:
        /*00e4*/ 	.byte	0x04, 0x39
        /*00e6*/ 	.short	(.L_47 - .L_46)


	//   ....[0]....
.L_46:
        /*00e8*/ 	.word	0x00000600
        /*00ec*/ 	.word	0x000000ff
        /*00f0*/ 	.word	0x00000000
        /*00f4*/ 	.short	0x0100
        /*00f6*/ 	.byte	0x04
	.zero		1


	//   ....[1]....
        /*00f8*/ 	.word	0x00000610
        /*00fc*/ 	.word	0x000000ff
        /*0100*/ 	.word	0x00000020
        /*0104*/ 	.short	0x0100
        /*0106*/ 	.byte	0x04
	.zero		1


	//   ....[2]....
        /*0108*/ 	.word	0x00000620
        /*010c*/ 	.word	0x000000ff
        /*0110*/ 	.word	0x00000008
        /*0114*/ 	.short	0x0100
        /*0116*/ 	.byte	0x04
	.zero		1


	//   ....[3]....
        /*0118*/ 	.word	0x00000630
        /*011c*/ 	.word	0x000000ff
        /*0120*/ 	.word	0x00000028
        /*0124*/ 	.short	0x0100
        /*0126*/ 	.byte	0x04
	.zero		1


	//   ....[4]....
        /*0128*/ 	.word	0x00000640
        /*012c*/ 	.word	0x000000ff
        /*0130*/ 	.word	0x00000010
        /*0134*/ 	.short	0x0100
        /*0136*/ 	.byte	0x04
	.zero		1


	//   ....[5]....
        /*0138*/ 	.word	0x00000650
        /*013c*/ 	.word	0x000000ff
        /*0140*/ 	.word	0x00000030
        /*0144*/ 	.short	0x0100
        /*0146*/ 	.byte	0x04
	.zero		1


	//   ....[6]....
        /*0148*/ 	.word	0x00000660
        /*014c*/ 	.word	0x000000ff
        /*0150*/ 	.word	0x00000018
        /*0154*/ 	.short	0x0100
        /*0156*/ 	.byte	0x04
	.zero		1


	//   ....[7]....
        /*0158*/ 	.word	0x00000670
        /*015c*/ 	.word	0x000000ff
        /*0160*/ 	.word	0x00000038
        /*0164*/ 	.short	0x0100
        /*0166*/ 	.byte	0x04
	.zero		1


	//   ....[8]....
        /*0168*/ 	.word	0x000007a0
        /*016c*/ 	.word	0x000000ff
        /*0170*/ 	.word	0x00000040
        /*0174*/ 	.short	0x0100
        /*0176*/ 	.byte	0x04
	.zero		1


	//   ....[9]....
        /*0178*/ 	.word	0x000007b0
        /*017c*/ 	.word	0x000000ff
        /*0180*/ 	.word	0x00000048
        /*0184*/ 	.short	0x0100
        /*0186*/ 	.byte	0x04
	.zero		1


	//   ....[10]....
        /*0188*/ 	.word	0x000008a0
        /*018c*/ 	.word	0x000000ff
        /*0190*/ 	.word	0x00000050
        /*0194*/ 	.short	0x0100
        /*0196*/ 	.byte	0x06
	.zero		1


	//   ....[11]....
        /*0198*/ 	.word	0x000008b0
        /*019c*/ 	.word	0x000000ff
        /*01a0*/ 	.word	0x00000058
        /*01a4*/ 	.short	0x0100
        /*01a6*/ 	.byte	0x06
	.zero		1


	//   ....[12]....
        /*01a8*/ 	.word	0x000009f0
        /*01ac*/ 	.word	0x000000ff
        /*01b0*/ 	.word	0x00000060
        /*01b4*/ 	.short	0x0100
        /*01b6*/ 	.byte	0x06
	.zero		1


	//   ....[13]....
        /*01b8*/ 	.word	0x00000a00
        /*01bc*/ 	.word	0x000000ff
        /*01c0*/ 	.word	0x00000070
        /*01c4*/ 	.short	0x0100
        /*01c6*/ 	.byte	0x06
	.zero		1


	//   ....[14]....
        /*01c8*/ 	.word	0x00000a10
        /*01cc*/ 	.word	0x000000ff
        /*01d0*/ 	.word	0x00000068
        /*01d4*/ 	.short	0x0100
        /*01d6*/ 	.byte	0x06
	.zero		1


	//   ....[15]....
        /*01d8*/ 	.word	0x00000a20
        /*01dc*/ 	.word	0x000000ff
        /*01e0*/ 	.word	0x00000078
        /*01e4*/ 	.short	0x0100
        /*01e6*/ 	.byte	0x06
	.zero		1


	//   ....[16]....
        /*01e8*/ 	.word	0x00000b50
        /*01ec*/ 	.word	0x000000ff
        /*01f0*/ 	.word	0x00000080
        /*01f4*/ 	.short	0x0100
        /*01f6*/ 	.byte	0x04
	.zero		1


	//   ....[17]....
        /*01f8*/ 	.word	0x00000b60
        /*01fc*/ 	.word	0x000000ff
        /*0200*/ 	.word	0x000000a0
        /*0204*/ 	.short	0x0100
        /*0206*/ 	.byte	0x04
	.zero		1


	//   ....[18]....
        /*0208*/ 	.word	0x00000b70
        /*020c*/ 	.word	0x000000ff
        /*0210*/ 	.word	0x00000088
        /*0214*/ 	.short	0x0100
        /*0216*/ 	.byte	0x04
	.zero		1


	//   ....[19]....
        /*0218*/ 	.word	0x00000b80
        /*021c*/ 	.word	0x000000ff
        /*0220*/ 	.word	0x000000a8
        /*0224*/ 	.short	0x0100
        /*0226*/ 	.byte	0x04
	.zero		1


	//   ....[20]....
        /*0228*/ 	.word	0x00000b90
        /*022c*/ 	.word	0x000000ff
        /*0230*/ 	.word	0x00000090
        /*0234*/ 	.short	0x0100
        /*0236*/ 	.byte	0x04
	.zero		1


	//   ....[21]....
        /*0238*/ 	.word	0x00000ba0
        /*023c*/ 	.word	0x000000ff
        /*0240*/ 	.word	0x000000b0
        /*0244*/ 	.short	0x0100
        /*0246*/ 	.byte	0x04
	.zero		1


	//   ....[22]....
        /*0248*/ 	.word	0x00000bb0
        /*024c*/ 	.word	0x000000ff
        /*0250*/ 	.word	0x00000098
        /*0254*/ 	.short	0x0100
        /*0256*/ 	.byte	0x04
	.zero		1


	//   ....[23]....
        /*0258*/ 	.word	0x00000bc0
        /*025c*/ 	.word	0x000000ff
        /*0260*/ 	.word	0x000000b8
        /*0264*/ 	.short	0x0100
        /*0266*/ 	.byte	0x04
	.zero		1


	//   ....[24]....
        /*0268*/ 	.word	0x00000cb0
        /*026c*/ 	.word	0x000000ff
        /*0270*/ 	.word	0x000000c0
        /*0274*/ 	.short	0x0100
        /*0276*/ 	.byte	0x04
	.zero		1


	//   ....[25]....
        /*0278*/ 	.word	0x00000cc0
        /*027c*/ 	.word	0x000000ff
        /*0280*/ 	.word	0x000000d0
        /*0284*/ 	.short	0x0100
        /*0286*/ 	.byte	0x04
	.zero		1


	//   ....[26]....
        /*0288*/ 	.word	0x00000cd0
        /*028c*/ 	.word	0x000000ff
        /*0290*/ 	.word	0x000000c8
        /*0294*/ 	.short	0x0100
        /*0296*/ 	.byte	0x04
	.zero		1


	//   ....[27]....
        /*0298*/ 	.word	0x00000ce0
        /*029c*/ 	.word	0x000000ff
        /*02a0*/ 	.word	0x000000d8
        /*02a4*/ 	.short	0x0100
        /*02a6*/ 	.byte	0x04
	.zero		1


	//   ....[28]....
        /*02a8*/ 	.word	0x00001800
        /*02ac*/ 	.word	0x00000000
        /*02b0*/ 	.word	0x000000d0
        /*02b4*/ 	.short	0x010a
        /*02b6*/ 	.byte	0xff
	.zero		1


	//   ....[29]....
        /*02b8*/ 	.word	0x00001830
        /*02bc*/ 	.word	0x00000000
        /*02c0*/ 	.word	0x000000c0
        /*02c4*/ 	.short	0x0101
        /*02c6*/ 	.byte	0xff
	.zero		1


	//   ....[30]....
        /*02c8*/ 	.word	0x00001900
        /*02cc*/ 	.word	0x000000ff
        /*02d0*/ 	.word	0x00000020
        /*02d4*/ 	.short	0x010a
        /*02d6*/ 	.byte	0x04
	.zero		1


	//   ....[31]....
        /*02d8*/ 	.word	0x00001980
        /*02dc*/ 	.word	0x000000ff
        /*02e0*/ 	.word	0x00000020
        /*02e4*/ 	.short	0x010a
        /*02e6*/ 	.byte	0x21
	.zero		1


	//   ....[32]....
        /*02e8*/ 	.word	0x00001b10
        /*02ec*/ 	.word	0x000000ff
        /*02f0*/ 	.word	0x00000020
        /*02f4*/ 	.short	0x010a
        /*02f6*/ 	.byte	0x08
	.zero		1


	//   ....[33]....
        /*02f8*/ 	.word	0x00001c30
        /*02fc*/ 	.word	0x000000ff
        /*0300*/ 	.word	0x00000058
        /*0304*/ 	.short	0x0101
        /*0306*/ 	.byte	0x06
	.zero		1


	//   ....[34]....
        /*0308*/ 	.word	0x00001c50
        /*030c*/ 	.word	0x000000ff
        /*0310*/ 	.word	0x00000020
        /*0314*/ 	.short	0x010a
        /*0316*/ 	.byte	0x04
	.zero		1


	//   ....[35]....
        /*0318*/ 	.word	0x00001cd0
        /*031c*/ 	.word	0x000000ff
        /*0320*/ 	.word	0x00000020
        /*0324*/ 	.short	0x010a
        /*0326*/ 	.byte	0x11
	.zero		1


	//   ....[36]....
        /*0328*/ 	.word	0x00001e60
        /*032c*/ 	.word	0x000000ff
        /*0330*/ 	.word	0x00000020
        /*0334*/ 	.short	0x010a
        /*0336*/ 	.byte	0x07
	.zero		1


	//   ....[37]....
        /*0338*/ 	.word	0x00001fb0
        /*033c*/ 	.word	0x00000003
        /*0340*/ 	.word	0x00000060
        /*0344*/ 	.short	0x010a
        /*0346*/ 	.byte	0xff
	.zero		1


	//   ....[38]....
        /*0348*/ 	.word	0x00002100
        /*034c*/ 	.word	0x00000000
        /*0350*/ 	.word	0x00000000
        /*0354*/ 	.short	0x0101
        /*0356*/ 	.byte	0xff
	.zero		1


	//   ....[39]....
        /*0358*/ 	.word	0x000026a0
        /*035c*/ 	.word	0x000000ff
        /*0360*/ 	.word	0x00000000
        /*0364*/ 	.short	0x010a
        /*0366*/ 	.byte	0x04
	.zero		1


	//   ....[40]....
        /*0368*/ 	.word	0x00002730
        /*036c*/ 	.word	0x000000ff
        /*0370*/ 	.word	0x00000000
        /*0374*/ 	.short	0x010a
        /*0376*/ 	.byte	0x05
	.zero		1


	//   ....[41]....
        /*0378*/ 	.word	0x000027c0
        /*037c*/ 	.word	0x000000ff
        /*0380*/ 	.word	0x00000000
        /*0384*/ 	.short	0x010a
        /*0386*/ 	.byte	0x05
	.zero		1


	//   ....[42]....
        /*0388*/ 	.word	0x00002860
        /*038c*/ 	.word	0x00000000
        /*0390*/ 	.word	0x00000000
        /*0394*/ 	.short	0x010a
        /*0396*/ 	.byte	0xff
	.zero		1


	//   ....[43]....
        /*0398*/ 	.word	0x00002980
        /*039c*/ 	.word	0x00000002
        /*03a0*/ 	.word	0x000000c0
        /*03a4*/ 	.short	0x010a
        /*03a6*/ 	.byte	0xff
	.zero		1


	//   ....[44]....
        /*03a8*/ 	.word	0x000029f0
        /*03ac*/ 	.word	0x00000002
        /*03b0*/ 	.word	0x00000000
        /*03b4*/ 	.short	0x0101
        /*03b6*/ 	.byte	0xff
	.zero		1


	//   ....[45]....
        /*03b8*/ 	.word	0x00002a10
        /*03bc*/ 	.word	0x000000ff
        /*03c0*/ 	.word	0x00000070
        /*03c4*/ 	.short	0x010a
        /*03c6*/ 	.byte	0x04
	.zero		1


	//   ....[46]....
        /*03c8*/ 	.word	0x00002b30
        /*03cc*/ 	.word	0x00000002
        /*03d0*/ 	.word	0x00000060
        /*03d4*/ 	.short	0x010a
        /*03d6*/ 	.byte	0xff
	.zero		1


	//   ....[47]....
        /*03d8*/ 	.word	0x00002c30
        /*03dc*/ 	.word	0x00000002
        /*03e0*/ 	.word	0x00000000
        /*03e4*/ 	.short	0x0101
        /*03e6*/ 	.byte	0xff
	.zero		1


	//   ....[48]....
        /*03e8*/ 	.word	0x00002cc0
        /*03ec*/ 	.word	0x000000ff
        /*03f0*/ 	.word	0x00000070
        /*03f4*/ 	.short	0x0106
        /*03f6*/ 	.byte	0x04
	.zero		1


	//   ....[49]....
        /*03f8*/ 	.word	0x00002ce0
        /*03fc*/ 	.word	0x000000ff
        /*0400*/ 	.word	0x00000070
        /*0404*/ 	.short	0x010a
        /*0406*/ 	.byte	0x04
	.zero		1


	//   ....[50]....
        /*0408*/ 	.word	0x00002d70
        /*040c*/ 	.word	0x000000ff
        /*0410*/ 	.word	0x00000070
        /*0414*/ 	.short	0x0106
        /*0416*/ 	.byte	0x07
	.zero		1


	//   ....[51]....
        /*0418*/ 	.word	0x00002db0
        /*041c*/ 	.word	0x00000000
        /*0420*/ 	.word	0x00000070
        /*0424*/ 	.short	0x010a
        /*0426*/ 	.byte	0xff
	.zero		1


	//   ....[52]....
        /*0428*/ 	.word	0x000032a0
        /*042c*/ 	.word	0x00000000
        /*0430*/ 	.word	0x00000060
        /*0434*/ 	.short	0x010a
        /*0436*/ 	.byte	0xff
	.zero		1


	//   ....[53]....
        /*0438*/ 	.word	0x000033a0
        /*043c*/ 	.word	0x00000003
        /*0440*/ 	.word	0x00000000
        /*0444*/ 	.short	0x0101
        /*0446*/ 	.byte	0xff
	.zero		1


	//   ....[54]....
        /*0448*/ 	.word	0x000033b0
        /*044c*/ 	.word	0x000000ff
        /*0450*/ 	.word	0x00000000
        /*0454*/ 	.short	0x010a
        /*0456*/ 	.byte	0x04
	.zero		1


	//   ....[55]....
        /*0458*/ 	.word	0x000033d0
        /*045c*/ 	.word	0x000000ff
        /*0460*/ 	.word	0x000000a0
        /*0464*/ 	.short	0x010a
        /*0466*/ 	.byte	0x12
	.zero		1


	//   ....[56]....
        /*0468*/ 	.word	0x000034b0
        /*046c*/ 	.word	0x000000ff
        /*0470*/ 	.word	0x00000000
        /*0474*/ 	.short	0x010a
        /*0476*/ 	.byte	0x06
	.zero		1


	//   ....[57]....
        /*0478*/ 	.word	0x000035b0
        /*047c*/ 	.word	0x000000ff
        /*0480*/ 	.word	0x00000000
        /*0484*/ 	.short	0x010a
        /*0486*/ 	.byte	0x04
	.zero		1


	//   ....[58]....
        /*0488*/ 	.word	0x00003790
        /*048c*/ 	.word	0x000000ff
        /*0490*/ 	.word	0x00000000
        /*0494*/ 	.short	0x010a
        /*0496*/ 	.byte	0x04
	.zero		1


	//   ....[59]....
        /*0498*/ 	.word	0x00003820
        /*049c*/ 	.word	0x000000ff
        /*04a0*/ 	.word	0x00000000
        /*04a4*/ 	.short	0x010a
        /*04a6*/ 	.byte	0x05
	.zero		1


	//   ....[60]....
        /*04a8*/ 	.word	0x000038b0
        /*04ac*/ 	.word	0x000000ff
        /*04b0*/ 	.word	0x00000000
        /*04b4*/ 	.short	0x010a
        /*04b6*/ 	.byte	0x05
	.zero		1


	//   ....[61]....
        /*04b8*/ 	.word	0x00003940
        /*04bc*/ 	.word	0x000000ff
        /*04c0*/ 	.word	0x00000000
        /*04c4*/ 	.short	0x010a
        /*04c6*/ 	.byte	0x04
	.zero		1


	//   ....[62]....
        /*04c8*/ 	.word	0x00003de0
        /*04cc*/ 	.word	0x00000007
        /*04d0*/ 	.word	0x00000060
        /*04d4*/ 	.short	0x010a
        /*04d6*/ 	.byte	0xff
	.zero		1


	//   ....[63]....
        /*04d8*/ 	.word	0x00003f50
        /*04dc*/ 	.word	0x00000000
        /*04e0*/ 	.word	0x00000000
        /*04e4*/ 	.short	0x0101
        /*04e6*/ 	.byte	0xff
	.zero		1


	//   ....[64]....
        /*04e8*/ 	.word	0x000043c0
        /*04ec*/ 	.word	0x000000ff
        /*04f0*/ 	.word	0x00000058
        /*04f4*/ 	.short	0x010a
        /*04f6*/ 	.byte	0x11
	.zero		1


	//   ....[65]....
        /*04f8*/ 	.word	0x00004540
        /*04fc*/ 	.word	0x000000ff
        /*0500*/ 	.word	0x00000048
        /*0504*/ 	.short	0x010a
        /*0506*/ 	.byte	0x11
	.zero		1


	//   ....[66]....
        /*0508*/ 	.word	0x00004750
        /*050c*/ 	.word	0x000000ff
        /*0510*/ 	.word	0x00000040
        /*0514*/ 	.short	0x010b
        /*0516*/ 	.byte	0x11
	.zero		1


	//   ....[67]....
        /*0518*/ 	.word	0x00004760
        /*051c*/ 	.word	0x000000ff
        /*0520*/ 	.word	0x00000000
        /*0524*/ 	.short	0x0101
        /*0526*/ 	.byte	0x30
	.zero		1


	//   ....[68]....
        /*0528*/ 	.word	0x000047a0
        /*052c*/ 	.word	0x00000000
        /*0530*/ 	.word	0x00000048
        /*0534*/ 	.short	0x010a
        /*0536*/ 	.byte	0xff
	.zero		1


	//   ....[69]....
        /*0538*/ 	.word	0x00004af0
        /*053c*/ 	.word	0x00000003
        /*0540*/ 	.word	0x00000060
        /*0544*/ 	.short	0x010a
        /*0546*/ 	.byte	0xff
	.zero		1


	//   ....[70]....
        /*0548*/ 	.word	0x00004c70
        /*054c*/ 	.word	0x00000000
        /*0550*/ 	.word	0x00000000
        /*0554*/ 	.short	0x0101
        /*0556*/ 	.byte	0xff
	.zero		1


	//   ....[71]....
        /*0558*/ 	.word	0x00005710
        /*055c*/ 	.word	0x000000ff
        /*0560*/ 	.word	0x00000040
        /*0564*/ 	.short	0x010a
        /*0566*/ 	.byte	0x2c
	.zero		1


	//   ....[72]....
        /*0568*/ 	.word	0x00005720
        /*056c*/ 	.word	0x00000016
        /*0570*/ 	.word	0x00000080
        /*0574*/ 	.short	0x010a
        /*0576*/ 	.byte	0xff
	.zero		1


	//   ....[73]....
        /*0578*/ 	.word	0x000058b0
        /*057c*/ 	.word	0x000000ff
        /*0580*/ 	.word	0x00000040
        /*0584*/ 	.short	0x010a
        /*0586*/ 	.byte	0x2c
	.zero		1


	//   ....[74]....
        /*0588*/ 	.word	0x000059b0
        /*058c*/ 	.word	0x000000ff
        /*0590*/ 	.word	0x00000000
        /*0594*/ 	.short	0x0101
        /*0596*/ 	.byte	0x04
	.zero		1


	//   ....[75]....
        /*0598*/ 	.word	0x00005a10
        /*059c*/ 	.word	0x00000016
        /*05a0*/ 	.word	0x00000080
        /*05a4*/ 	.short	0x010a
        /*05a6*/ 	.byte	0xff
	.zero		1


	//   ....[76]....
        /*05a8*/ 	.word	0x00005e70
        /*05ac*/ 	.word	0x000000ff
        /*05b0*/ 	.word	0x00000000
        /*05b4*/ 	.short	0x0101
        /*05b6*/ 	.byte	0x04
	.zero		1


	//   ....[77]....
        /*05b8*/ 	.word	0x00006f60
        /*05bc*/ 	.word	0x00000000
        /*05c0*/ 	.word	0x000000d0
        /*05c4*/ 	.short	0x010a
        /*05c6*/ 	.byte	0xff
	.zero		1


	//   ....[78]....
        /*05c8*/ 	.word	0x00006fc0
        /*05cc*/ 	.word	0x00000000
        /*05d0*/ 	.word	0x00000020
        /*05d4*/ 	.short	0x010a
        /*05d6*/ 	.byte	0xff
	.zero		1


	//   ....[79]....
        /*05d8*/ 	.word	0x00007020
        /*05dc*/ 	.word	0x00000000
        /*05e0*/ 	.word	0x00000020
        /*05e4*/ 	.short	0x010a
        /*05e6*/ 	.byte	0xff
	.zero		1


	//   ....[80]....
        /*05e8*/ 	.word	0x00007070
        /*05ec*/ 	.word	0x00000003
        /*05f0*/ 	.word	0x00000060
        /*05f4*/ 	.short	0x010a
        /*05f6*/ 	.byte	0xff
	.zero		1


	//   ....[81]....
        /*05f8*/ 	.word	0x000070d0
        /*05fc*/ 	.word	0x00000000
        /*0600*/ 	.word	0x00000000
        /*0604*/ 	.short	0x010a
        /*0606*/ 	.byte	0xff
	.zero		1


	//   ....[82]....
        /*0608*/ 	.word	0x00007130
        /*060c*/ 	.word	0x00000000
        /*0610*/ 	.word	0x00000000
        /*0614*/ 	.short	0x010a
        /*0616*/ 	.byte	0xff
	.zero		1


	//   ....[83]....
        /*0618*/ 	.word	0x00007190
        /*061c*/ 	.word	0x00000000
        /*0620*/ 	.word	0x00000000
        /*0624*/ 	.short	0x010a
        /*0626*/ 	.byte	0xff
	.zero		1


	//   ....[84]....
        /*0628*/ 	.word	0x000071e0
        /*062c*/ 	.word	0x00000002
        /*0630*/ 	.word	0x000000c0
        /*0634*/ 	.short	0x010a
        /*0636*/ 	.byte	0xff
	.zero		1


	//   ....[85]....
        /*0638*/ 	.word	0x00007240
        /*063c*/ 	.word	0x00000002
        /*0640*/ 	.word	0x00000070
        /*0644*/ 	.short	0x010a
        /*0646*/ 	.byte	0xff
	.zero		1


	//   ....[86]....
        /*0648*/ 	.word	0x00007290
        /*064c*/ 	.word	0x00000002
        /*0650*/ 	.word	0x00000060
        /*0654*/ 	.short	0x010a
        /*0656*/ 	.byte	0xff
	.zero		1


	//   ....[87]....
        /*0658*/ 	.word	0x000072f0
        /*065c*/ 	.word	0x00000000
        /*0660*/ 	.word	0x00000070
        /*0664*/ 	.short	0x010a
        /*0666*/ 	.byte	0xff
	.zero		1


	//   ....[88]....
        /*0668*/ 	.word	0x00007340
        /*066c*/ 	.word	0x00000000
        /*0670*/ 	.word	0x00000060
        /*0674*/ 	.short	0x010a
        /*0676*/ 	.byte	0xff
	.zero		1


	//   ....[89]....
        /*0678*/ 	.word	0x000073a0
        /*067c*/ 	.word	0x00000002
        /*0680*/ 	.word	0x000000a0
        /*0684*/ 	.short	0x010a
        /*0686*/ 	.byte	0xff
	.zero		1


	//   ....[90]....
        /*0688*/ 	.word	0x00007400
        /*068c*/ 	.word	0x00000000
        /*0690*/ 	.word	0x00000000
        /*0694*/ 	.short	0x010a
        /*0696*/ 	.byte	0xff
	.zero		1


	//   ....[91]....
        /*0698*/ 	.word	0x00007460
        /*069c*/ 	.word	0x00000000
        /*06a0*/ 	.word	0x00000000
        /*06a4*/ 	.short	0x010a
        /*06a6*/ 	.byte	0xff
	.zero		1


	//   ....[92]....
        /*06a8*/ 	.word	0x000074c0
        /*06ac*/ 	.word	0x00000000
        /*06b0*/ 	.word	0x00000000
        /*06b4*/ 	.short	0x010a
        /*06b6*/ 	.byte	0xff
	.zero		1


	//   ....[93]....
        /*06b8*/ 	.word	0x00007520
        /*06bc*/ 	.word	0x00000000
        /*06c0*/ 	.word	0x00000000
        /*06c4*/ 	.short	0x010a
        /*06c6*/ 	.byte	0xff
	.zero		1


	//   ....[94]....
        /*06c8*/ 	.word	0x00007580
        /*06cc*/ 	.word	0x00000000
        /*06d0*/ 	.word	0x00000000
        /*06d4*/ 	.short	0x010a
        /*06d6*/ 	.byte	0xff
	.zero		1


	//   ....[95]....
        /*06d8*/ 	.word	0x000075d0
        /*06dc*/ 	.word	0x00000007
        /*06e0*/ 	.word	0x00000060
        /*06e4*/ 	.short	0x010a
        /*06e6*/ 	.byte	0xff
	.zero		1


	//   ....[96]....
        /*06e8*/ 	.word	0x00007630
        /*06ec*/ 	.word	0x00000000
        /*06f0*/ 	.word	0x00000058
        /*06f4*/ 	.short	0x010a
        /*06f6*/ 	.byte	0xff
	.zero		1


	//   ....[97]....
        /*06f8*/ 	.word	0x00007690
        /*06fc*/ 	.word	0x00000000
        /*0700*/ 	.word	0x00000048
        /*0704*/ 	.short	0x010a
        /*0706*/ 	.byte	0xff
	.zero		1


	//   ....[98]....
        /*0708*/ 	.word	0x000076e0
        /*070c*/ 	.word	0x00000003
        /*0710*/ 	.word	0x00000060
        /*0714*/ 	.short	0x010a
        /*0716*/ 	.byte	0xff
	.zero		1


	//   ....[99]....
        /*0718*/ 	.word	0x00007740
        /*071c*/ 	.word	0x00000000
        /*0720*/ 	.word	0x00000040
        /*0724*/ 	.short	0x010a
        /*0726*/ 	.byte	0xff
	.zero		1


	//   ....[100]....
        /*0728*/ 	.word	0x00007790
        /*072c*/ 	.word	0x00000016
        /*0730*/ 	.word	0x00000080
        /*0734*/ 	.short	0x010a
        /*0736*/ 	.byte	0xff
	.zero		1


	//----- nvinfo : EIATTR_NUM_MBARRIERS
	.align		4
.L_47:
        /*0738*/ 	.byte	0x03, 0x38
        /*073a*/ 	.short	0x001c


	//----- nvinfo : EIATTR_EXIT_INSTR_OFFSETS
	.align		4
        /*073c*/ 	.byte	0x04, 0x1c
        /*073e*/ 	.short	(.L_49 - .L_48)


	//   ....[0]....
.L_48:
        /*0740*/ 	.word	0x00002890


	//   ....[1]....
        /*0744*/ 	.word	0x00002d80


	//   ....[2]....
        /*0748*/ 	.word	0x00002de0


	//   ....[3]....
        /*074c*/ 	.word	0x00003ba0


	//   ....[4]....
        /*0750*/ 	.word	0x000047d0


	//   ....[5]....
        /*0754*/ 	.word	0x00004810


	//   ....[6]....
        /*0758*/ 	.word	0x00006f50


	//----- nvinfo : EIATTR_MAX_THREADS
	.align		4
.L_49:
        /*075c*/ 	.byte	0x04, 0x05
        /*075e*/ 	.short	(.L_51 - .L_50)
.L_50:
        /*0760*/ 	.word	0x00000100
        /*0764*/ 	.word	0x00000001
        /*0768*/ 	.word	0x00000001


	//----- nvinfo : EIATTR_CRS_STACK_SIZE
	.align		4
.L_51:
        /*076c*/ 	.byte	0x04, 0x1e
        /*076e*/ 	.short	(.L_53 - .L_52)
.L_52:
        /*0770*/ 	.word	0x00000000


	//----- nvinfo : EIATTR_CBANK_PARAM_SIZE
	.align		4
.L_53:
        /*0774*/ 	.byte	0x03, 0x19
        /*0776*/ 	.short	0x0800


	//----- nvinfo : EIATTR_PARAM_CBANK
	.align		4
        /*0778*/ 	.byte	0x04, 0x0a
        /*077a*/ 	.short	(.L_55 - .L_54)
	.align		4
.L_54:
        /*077c*/ 	.word	index@(.nv.constant0._ZN7cutlass13device_kernelINS_4gemm6kernel13GemmUniversalIN4cute5tupleIJiiiiEEENS1_10collective13CollectiveMmaINS1_35MainloopSm100TmaUmmaWarpSpecializedILi4ELi2ELi4ENS5_IJNS4_1CILi1EEENSA_ILi2EEESB_EEEEENS5_IJNSA_ILi128EEENSA_ILi64EEENSA_ILi32EEEEEEaNS5_IJlSB_lEEEaSJ_NS4_8TiledMMAINS4_8MMA_AtomIJNS4_15SM100_MMA_S8_SSIaaiLi128ELi64ELNS4_4UMMA5MajorE0ELSO_0ELNSN_8SaturateE0EEEEEENS4_6LayoutINS5_IJSB_SB_SB_EEENS5_IJNSA_ILi0EEESU_SU_EEEEENS5_IJNS4_10UnderscoreESX_SX_EEEEENS4_23SM90_TMA_LOAD_MULTICASTENS4_14ComposedLayoutINS4_7SwizzleILi1ELi4ELi3EEENS4_18smem_ptr_flag_bitsILi8EEENSS_INS5_IJNSA_ILi8EEESH_EEENS5_IJSH_SB_EEEEEEEvNS4_8identityENS4_13SM90_TMA_LOADES1A_vS1B_EENS_8epilogue10collective18CollectiveEpilogueINS1E_23Sm100TmaWarpSpecializedILi1ELi1ELi64ELb0ELb0EEEJSI_NS5_IJNSS_ISF_SB_EENSS_ISG_SB_EEEEEaSJ_aSJ_NS1E_6fusion15FusionCallbacksIS1I_NS1M_17LinearCombinationIaiaiLNS_15FloatRoundStyleE2EEESI_S1L_JEEENS4_5SM1004TMEM4LOAD26SM100_TMEM_LOAD_32dp32b64xES1C_NS11_INS12_ILi2ELi4ELi3EEES15_NSS_INS5_IJS16_SG_EEENS5_IJSG_SB_EEEEEEENS4_39AutoVectorizingCopyWithAssumedAlignmentILi128EEENS4_14SM90_TMA_STOREES20_S22_S22_EEEvvEEEEvNT_6ParamsE)
        /*0780*/ 	.short	0x0380
        /*0782*/ 	.short	0x0800


	//----- nvinfo : EIATTR_SW_WAR
	.align		4
.L_55:
        /*0784*/ 	.byte	0x04, 0x36
        /*0786*/ 	.short	(.L_57 - .L_56)
.L_56:
        /*0788*/ 	.word	0x00000008
.L_57:


//--------------------- .nv.callgraph             --------------------------
	.section	.nv.callgraph,"",@"SHT_CUDA_CALLGRAPH"
	.align	4
	.sectionentsize	8
	.align		4
        /*0000*/ 	.word	0x00000000
	.align		4
        /*0004*/ 	.word	0xffffffff
	.align		4
        /*0008*/ 	.word	index@(_ZN7cutlass13device_kernelINS_4gemm6kernel13GemmUniversalIN4cute5tupleIJiiiiEEENS1_10collective13CollectiveMmaINS1_35MainloopSm100TmaUmmaWarpSpecializedILi4ELi2ELi4ENS5_IJNS4_1CILi1EEENSA_ILi2EEESB_EEEEENS5_IJNSA_ILi128EEENSA_ILi64EEENSA_ILi32EEEEEEaNS5_IJlSB_lEEEaSJ_NS4_8TiledMMAINS4_8MMA_AtomIJNS4_15SM100_MMA_S8_SSIaaiLi128ELi64ELNS4_4UMMA5MajorE0ELSO_0ELNSN_8SaturateE0EEEEEENS4_6LayoutINS5_IJSB_SB_SB_EEENS5_IJNSA_ILi0EEESU_SU_EEEEENS5_IJNS4_10UnderscoreESX_SX_EEEEENS4_23SM90_TMA_LOAD_MULTICASTENS4_14ComposedLayoutINS4_7SwizzleILi1ELi4ELi3EEENS4_18smem_ptr_flag_bitsILi8EEENSS_INS5_IJNSA_ILi8EEESH_EEENS5_IJSH_SB_EEEEEEEvNS4_8identityENS4_13SM90_TMA_LOADES1A_vS1B_EENS_8epilogue10collective18CollectiveEpilogueINS1E_23Sm100TmaWarpSpecializedILi1ELi1ELi64ELb0ELb0EEEJSI_NS5_IJNSS_ISF_SB_EENSS_ISG_SB_EEEEEaSJ_aSJ_NS1E_6fusion15FusionCallbacksIS1I_NS1M_17LinearCombinationIaiaiLNS_15FloatRoundStyleE2EEESI_S1L_JEEENS4_5SM1004TMEM4LOAD26SM100_TMEM_LOAD_32dp32b64xES1C_NS11_INS12_ILi2ELi4ELi3EEES15_NSS_INS5_IJS16_SG_EEENS5_IJSG_SB_EEEEEEENS4_39AutoVectorizingCopyWithAssumedAlignmentILi128EEENS4_14SM90_TMA_STOREES20_S22_S22_EEEvvEEEEvNT_6ParamsE)
	.align		4
        /*000c*/ 	.word	index@(__assertfail)
	.align		4
        /*0010*/ 	.word	0x00000000
	.align		4
        /*0014*/ 	.word	0xfffffffe
	.align		4
        /*0018*/ 	.word	0x00000000
	.align		4
        /*001c*/ 	.word	0xfffffffd
	.align		4
        /*0020*/ 	.word	0x00000000
	.align		4
        /*0024*/ 	.word	0xfffffffc


//--------------------- .nv.constant4             --------------------------
	.section	.nv.constant4,"a",@progbits
	.align	8
	.align		8
.nv.constant4:
        /*0000*/ 	.dword	__assertfail
	.align		8
        /*0008*/ 	.dword	__unnamed_1
	.align		8
        /*0010*/ 	.dword	__unnamed_2
	.align		8
        /*0018*/ 	.dword	_ZN39_INTERNAL_6bd99630_4_k_cu_f6f92015_97454cuda3std3__45__cpo5beginE
	.align		8
        /*0020*/ 	.dword	_ZN39_INTERNAL_6bd99630_4_k_cu_f6f92015_97454cuda3std3__45__cpo3endE
	.align		8
        /*0028*/ 	.dword	_ZN39_INTERNAL_6bd99630_4_k_cu_f6f92015_97454cuda3std3__45__cpo6cbeginE
	.align		8
        /*0030*/ 	.dword	_ZN39_INTERNAL_6bd99630_4_k_cu_f6f92015_97454cuda3std3__45__cpo4cendE
	.align		8
        /*0038*/ 	.dword	_ZN39_INTERNAL_6bd99630_4_k_cu_f6f92015_97454cuda3std3__441_GLOBAL__N__6bd99630_4_k_cu_f6f92015_97456ignoreE
	.align		8
        /*0040*/ 	.dword	_ZN39_INTERNAL_6bd99630_4_k_cu_f6f92015_97454cuda3std3__419piecewise_constructE
	.align		8
        /*0048*/ 	.dword	_ZN39_INTERNAL_6bd99630_4_k_cu_f6f92015_97454cuda3std3__48in_placeE
	.align		8
        /*0050*/ 	.dword	_ZN39_INTERNAL_6bd99630_4_k_cu_f6f92015_97454cuda3std6ranges3__45__cpo4swapE
	.align		8
        /*0058*/ 	.dword	_ZN39_INTERNAL_6bd99630_4_k_cu_f6f92015_97454cuda3std6ranges3__45__cpo9iter_moveE
	.align		8
        /*0060*/ 	.dword	_ZN39_INTERNAL_6bd99630_4_k_cu_f6f92015_97454cute7productE
	.align		8
        /*0068*/ 	.dword	_ZN39_INTERNAL_6bd99630_4_k_cu_f6f92015_97454cute1_E
	.align		8
        /*0070*/ 	.dword	$str$25
	.align		8
        /*0078*/ 	.dword	$str$26
	.align		8
        /*0080*/ 	.dword	$str$27
	.align		8
        /*0088*/ 	.dword	$str$28


//--------------------- .text._ZN7cutlass13device_kernelINS_4gemm6kernel13GemmUniversalIN4cute5tupleIJiiiiEEENS1_10collective13CollectiveMmaINS1_35MainloopSm100TmaUmmaWarpSpecializedILi4ELi2ELi4ENS5_IJNS4_1CILi1EEENSA_ILi2EEESB_EEEEENS5_IJNSA_ILi128EEENSA_ILi64EEENSA_ILi32EEEEEEaNS5_IJlSB_lEEEaSJ_NS4_8TiledMMAINS4_8MMA_AtomIJNS4_15SM100_MMA_S8_SSIaaiLi128ELi64ELNS4_4UMMA5MajorE0ELSO_0ELNSN_8SaturateE0EEEEEENS4_6LayoutINS5_IJSB_SB_SB_EEENS5_IJNSA_ILi0EEESU_SU_EEEEENS5_IJNS4_10UnderscoreESX_SX_EEEEENS4_23SM90_TMA_LOAD_MULTICASTENS4_14ComposedLayoutINS4_7SwizzleILi1ELi4ELi3EEENS4_18smem_ptr_flag_bitsILi8EEENSS_INS5_IJNSA_ILi8EEESH_EEENS5_IJSH_SB_EEEEEEEvNS4_8identityENS4_13SM90_TMA_LOADES1A_vS1B_EENS_8epilogue10collective18CollectiveEpilogueINS1E_23Sm100TmaWarpSpecializedILi1ELi1ELi64ELb0ELb0EEEJSI_NS5_IJNSS_ISF_SB_EENSS_ISG_SB_EEEEEaSJ_aSJ_NS1E_6fusion15FusionCallbacksIS1I_NS1M_17LinearCombinationIaiaiLNS_15FloatRoundStyleE2EEESI_S1L_JEEENS4_5SM1004TMEM4LOAD26SM100_TMEM_LOAD_32dp32b64xES1C_NS11_INS12_ILi2ELi4ELi3EEES15_NSS_INS5_IJS16_SG_EEENS5_IJSG_SB_EEEEEEENS4_39AutoVectorizingCopyWithAssumedAlignmentILi128EEENS4_14SM90_TMA_STOREES20_S22_S22_EEEvvEEEEvNT_6ParamsE --------------------------
	.section	.text._ZN7cutlass13device_kernelINS_4gemm6kernel13GemmUniversalIN4cute5tupleIJiiiiEEENS1_10collective13CollectiveMmaINS1_35MainloopSm100TmaUmmaWarpSpecializedILi4ELi2ELi4ENS5_IJNS4_1CILi1EEENSA_ILi2EEESB_EEEEENS5_IJNSA_ILi128EEENSA_ILi64EEENSA_ILi32EEEEEEaNS5_IJlSB_lEEEaSJ_NS4_8TiledMMAINS4_8MMA_AtomIJNS4_15SM100_MMA_S8_SSIaaiLi128ELi64ELNS4_4UMMA5MajorE0ELSO_0ELNSN_8SaturateE0EEEEEENS4_6LayoutINS5_IJSB_SB_SB_EEENS5_IJNSA_ILi0EEESU_SU_EEEEENS5_IJNS4_10UnderscoreESX_SX_EEEEENS4_23SM90_TMA_LOAD_MULTICASTENS4_14ComposedLayoutINS4_7SwizzleILi1ELi4ELi3EEENS4_18smem_ptr_flag_bitsILi8EEENSS_INS5_IJNSA_ILi8EEESH_EEENS5_IJSH_SB_EEEEEEEvNS4_8identityENS4_13SM90_TMA_LOADES1A_vS1B_EENS_8epilogue10collective18CollectiveEpilogueINS1E_23Sm100TmaWarpSpecializedILi1ELi1ELi64ELb0ELb0EEEJSI_NS5_IJNSS_ISF_SB_EENSS_ISG_SB_EEEEEaSJ_aSJ_NS1E_6fusion15FusionCallbacksIS1I_NS1M_17LinearCombinationIaiaiLNS_15FloatRoundStyleE2EEESI_S1L_JEEENS4_5SM1004TMEM4LOAD26SM100_TMEM_LOAD_32dp32b64xES1C_NS11_INS12_ILi2ELi4ELi3EEES15_NSS_INS5_IJS16_SG_EEENS5_IJSG_SB_EEEEEEENS4_39AutoVectorizingCopyWithAssumedAlignmentILi128EEENS4_14SM90_TMA_STOREES20_S22_S22_EEEvvEEEEvNT_6ParamsE,"ax",@progbits
	.align	128
.text._ZN7cutlass13device_kernelINS_4gemm6kernel13GemmUniversalIN4cute5tupleIJiiiiEEENS1_10collective13CollectiveMmaINS1_35MainloopSm100TmaUmmaWarpSpecializedILi4ELi2ELi4ENS5_IJNS4_1CILi1EEENSA_ILi2EEESB_EEEEENS5_IJNSA_ILi128EEENSA_ILi64EEENSA_ILi32EEEEEEaNS5_IJlSB_lEEEaSJ_NS4_8TiledMMAINS4_8MMA_AtomIJNS4_15SM100_MMA_S8_SSIaaiLi128ELi64ELNS4_4UMMA5MajorE0ELSO_0ELNSN_8SaturateE0EEEEEENS4_6LayoutINS5_IJSB_SB_SB_EEENS5_IJNSA_ILi0EEESU_SU_EEEEENS5_IJNS4_10UnderscoreESX_SX_EEEEENS4_23SM90_TMA_LOAD_MULTICASTENS4_14ComposedLayoutINS4_7SwizzleILi1ELi4ELi3EEENS4_18smem_ptr_flag_bitsILi8EEENSS_INS5_IJNSA_ILi8EEESH_EEENS5_IJSH_SB_EEEEEEEvNS4_8identityENS4_13SM90_TMA_LOADES1A_vS1B_EENS_8epilogue10collective18CollectiveEpilogueINS1E_23Sm100TmaWarpSpecializedILi1ELi1ELi64ELb0ELb0EEEJSI_NS5_IJNSS_ISF_SB_EENSS_ISG_SB_EEEEEaSJ_aSJ_NS1E_6fusion15FusionCallbacksIS1I_NS1M_17LinearCombinationIaiaiLNS_15FloatRoundStyleE2EEESI_S1L_JEEENS4_5SM1004TMEM4LOAD26SM100_TMEM_LOAD_32dp32b64xES1C_NS11_INS12_ILi2ELi4ELi3EEES15_NSS_INS5_IJS16_SG_EEENS5_IJSG_SB_EEEEEEENS4_39AutoVectorizingCopyWithAssumedAlignmentILi128EEENS4_14SM90_TMA_STOREES20_S22_S22_EEEvvEEEEvNT_6ParamsE:
        .type           _ZN7cutlass13device_kernelINS_4gemm6kernel13GemmUniversalIN4cute5tupleIJiiiiEEENS1_10collective13CollectiveMmaINS1_35MainloopSm100TmaUmmaWarpSpecializedILi4ELi2ELi4ENS5_IJNS4_1CILi1EEENSA_ILi2EEESB_EEEEENS5_IJNSA_ILi128EEENSA_ILi64EEENSA_ILi32EEEEEEaNS5_IJlSB_lEEEaSJ_NS4_8TiledMMAINS4_8MMA_AtomIJNS4_15SM100_MMA_S8_SSIaaiLi128ELi64ELNS4_4UMMA5MajorE0ELSO_0ELNSN_8SaturateE0EEEEEENS4_6LayoutINS5_IJSB_SB_SB_EEENS5_IJNSA_ILi0EEESU_SU_EEEEENS5_IJNS4_10UnderscoreESX_SX_EEEEENS4_23SM90_TMA_LOAD_MULTICASTENS4_14ComposedLayoutINS4_7SwizzleILi1ELi4ELi3EEENS4_18smem_ptr_flag_bitsILi8EEENSS_INS5_IJNSA_ILi8EEESH_EEENS5_IJSH_SB_EEEEEEEvNS4_8identityENS4_13SM90_TMA_LOADES1A_vS1B_EENS_8epilogue10collective18CollectiveEpilogueINS1E_23Sm100TmaWarpSpecializedILi1ELi1ELi64ELb0ELb0EEEJSI_NS5_IJNSS_ISF_SB_EENSS_ISG_SB_EEEEEaSJ_aSJ_NS1E_6fusion15FusionCallbacksIS1I_NS1M_17LinearCombinationIaiaiLNS_15FloatRoundStyleE2EEESI_S1L_JEEENS4_5SM1004TMEM4LOAD26SM100_TMEM_LOAD_32dp32b64xES1C_NS11_INS12_ILi2ELi4ELi3EEES15_NSS_INS5_IJS16_SG_EEENS5_IJSG_SB_EEEEEEENS4_39AutoVectorizingCopyWithAssumedAlignmentILi128EEENS4_14SM90_TMA_STOREES20_S22_S22_EEEvvEEEEvNT_6ParamsE,@function
        .size           _ZN7cutlass13device_kernelINS_4gemm6kernel13GemmUniversalIN4cute5tupleIJiiiiEEENS1_10collective13CollectiveMmaINS1_35MainloopSm100TmaUmmaWarpSpecializedILi4ELi2ELi4ENS5_IJNS4_1CILi1EEENSA_ILi2EEESB_EEEEENS5_IJNSA_ILi128EEENSA_ILi64EEENSA_ILi32EEEEEEaNS5_IJlSB_lEEEaSJ_NS4_8TiledMMAINS4_8MMA_AtomIJNS4_15SM100_MMA_S8_SSIaaiLi128ELi64ELNS4_4UMMA5MajorE0ELSO_0ELNSN_8SaturateE0EEEEEENS4_6LayoutINS5_IJSB_SB_SB_EEENS5_IJNSA_ILi0EEESU_SU_EEEEENS5_IJNS4_10UnderscoreESX_SX_EEEEENS4_23SM90_TMA_LOAD_MULTICASTENS4_14ComposedLayoutINS4_7SwizzleILi1ELi4ELi3EEENS4_18smem_ptr_flag_bitsILi8EEENSS_INS5_IJNSA_ILi8EEESH_EEENS5_IJSH_SB_EEEEEEEvNS4_8identityENS4_13SM90_TMA_LOADES1A_vS1B_EENS_8epilogue10collective18CollectiveEpilogueINS1E_23Sm100TmaWarpSpecializedILi1ELi1ELi64ELb0ELb0EEEJSI_NS5_IJNSS_ISF_SB_EENSS_ISG_SB_EEEEEaSJ_aSJ_NS1E_6fusion15FusionCallbacksIS1I_NS1M_17LinearCombinationIaiaiLNS_15FloatRoundStyleE2EEESI_S1L_JEEENS4_5SM1004TMEM4LOAD26SM100_TMEM_LOAD_32dp32b64xES1C_NS11_INS12_ILi2ELi4ELi3EEES15_NSS_INS5_IJS16_SG_EEENS5_IJSG_SB_EEEEEEENS4_39AutoVectorizingCopyWithAssumedAlignmentILi128EEENS4_14SM90_TMA_STOREES20_S22_S22_EEEvvEEEEvNT_6ParamsE,(.L_x_135 - _ZN7cutlass13device_kernelINS_4gemm6kernel13GemmUniversalIN4cute5tupleIJiiiiEEENS1_10collective13CollectiveMmaINS1_35MainloopSm100TmaUmmaWarpSpecializedILi4ELi2ELi4ENS5_IJNS4_1CILi1EEENSA_ILi2EEESB_EEEEENS5_IJNSA_ILi128EEENSA_ILi64EEENSA_ILi32EEEEEEaNS5_IJlSB_lEEEaSJ_NS4_8TiledMMAINS4_8MMA_AtomIJNS4_15SM100_MMA_S8_SSIaaiLi128ELi64ELNS4_4UMMA5MajorE0ELSO_0ELNSN_8SaturateE0EEEEEENS4_6LayoutINS5_IJSB_SB_SB_EEENS5_IJNSA_ILi0EEESU_SU_EEEEENS5_IJNS4_10UnderscoreESX_SX_EEEEENS4_23SM90_TMA_LOAD_MULTICASTENS4_14ComposedLayoutINS4_7SwizzleILi1ELi4ELi3EEENS4_18smem_ptr_flag_bitsILi8EEENSS_INS5_IJNSA_ILi8EEESH_EEENS5_IJSH_SB_EEEEEEEvNS4_8identityENS4_13SM90_TMA_LOADES1A_vS1B_EENS_8epilogue10collective18CollectiveEpilogueINS1E_23Sm100TmaWarpSpecializedILi1ELi1ELi64ELb0ELb0EEEJSI_NS5_IJNSS_ISF_SB_EENSS_ISG_SB_EEEEEaSJ_aSJ_NS1E_6fusion15FusionCallbacksIS1I_NS1M_17LinearCombinationIaiaiLNS_15FloatRoundStyleE2EEESI_S1L_JEEENS4_5SM1004TMEM4LOAD26SM100_TMEM_LOAD_32dp32b64xES1C_NS11_INS12_ILi2ELi4ELi3EEES15_NSS_INS5_IJS16_SG_EEENS5_IJSG_SB_EEEEEEENS4_39AutoVectorizingCopyWithAssumedAlignmentILi128EEENS4_14SM90_TMA_STOREES20_S22_S22_EEEvvEEEEvNT_6ParamsE)
        .other          _ZN7cutlass13device_kernelINS_4gemm6kernel13GemmUniversalIN4cute5tupleIJiiiiEEENS1_10collective13CollectiveMmaINS1_35MainloopSm100TmaUmmaWarpSpecializedILi4ELi2ELi4ENS5_IJNS4_1CILi1EEENSA_ILi2EEESB_EEEEENS5_IJNSA_ILi128EEENSA_ILi64EEENSA_ILi32EEEEEEaNS5_IJlSB_lEEEaSJ_NS4_8TiledMMAINS4_8MMA_AtomIJNS4_15SM100_MMA_S8_SSIaaiLi128ELi64ELNS4_4UMMA5MajorE0ELSO_0ELNSN_8SaturateE0EEEEEENS4_6LayoutINS5_IJSB_SB_SB_EEENS5_IJNSA_ILi0EEESU_SU_EEEEENS5_IJNS4_10UnderscoreESX_SX_EEEEENS4_23SM90_TMA_LOAD_MULTICASTENS4_14ComposedLayoutINS4_7SwizzleILi1ELi4ELi3EEENS4_18smem_ptr_flag_bitsILi8EEENSS_INS5_IJNSA_ILi8EEESH_EEENS5_IJSH_SB_EEEEEEEvNS4_8identityENS4_13SM90_TMA_LOADES1A_vS1B_EENS_8epilogue10collective18CollectiveEpilogueINS1E_23Sm100TmaWarpSpecializedILi1ELi1ELi64ELb0ELb0EEEJSI_NS5_IJNSS_ISF_SB_EENSS_ISG_SB_EEEEEaSJ_aSJ_NS1E_6fusion15FusionCallbacksIS1I_NS1M_17LinearCombinationIaiaiLNS_15FloatRoundStyleE2EEESI_S1L_JEEENS4_5SM1004TMEM4LOAD26SM100_TMEM_LOAD_32dp32b64xES1C_NS11_INS12_ILi2ELi4ELi3EEES15_NSS_INS5_IJS16_SG_EEENS5_IJSG_SB_EEEEEEENS4_39AutoVectorizingCopyWithAssumedAlignmentILi128EEENS4_14SM90_TMA_STOREES20_S22_S22_EEEvvEEEEvNT_6ParamsE,@"STO_CUDA_ENTRY STV_DEFAULT"
_ZN7cutlass13device_kernelINS_4gemm6kernel13GemmUniversalIN4cute5tupleIJiiiiEEENS1_10collective13CollectiveMmaINS1_35MainloopSm100TmaUmmaWarpSpecializedILi4ELi2ELi4ENS5_IJNS4_1CILi1EEENSA_ILi2EEESB_EEEEENS5_IJNSA_ILi128EEENSA_ILi64EEENSA_ILi32EEEEEEaNS5_IJlSB_lEEEaSJ_NS4_8TiledMMAINS4_8MMA_AtomIJNS4_15SM100_MMA_S8_SSIaaiLi128ELi64ELNS4_4UMMA5MajorE0ELSO_0ELNSN_8SaturateE0EEEEEENS4_6LayoutINS5_IJSB_SB_SB_EEENS5_IJNSA_ILi0EEESU_SU_EEEEENS5_IJNS4_10UnderscoreESX_SX_EEEEENS4_23SM90_TMA_LOAD_MULTICASTENS4_14ComposedLayoutINS4_7SwizzleILi1ELi4ELi3EEENS4_18smem_ptr_flag_bitsILi8EEENSS_INS5_IJNSA_ILi8EEESH_EEENS5_IJSH_SB_EEEEEEEvNS4_8identityENS4_13SM90_TMA_LOADES1A_vS1B_EENS_8epilogue10collective18CollectiveEpilogueINS1E_23Sm100TmaWarpSpecializedILi1ELi1ELi64ELb0ELb0EEEJSI_NS5_IJNSS_ISF_SB_EENSS_ISG_SB_EEEEEaSJ_aSJ_NS1E_6fusion15FusionCallbacksIS1I_NS1M_17LinearCombinationIaiaiLNS_15FloatRoundStyleE2EEESI_S1L_JEEENS4_5SM1004TMEM4LOAD26SM100_TMEM_LOAD_32dp32b64xES1C_NS11_INS12_ILi2ELi4ELi3EEES15_NSS_INS5_IJS16_SG_EEENS5_IJSG_SB_EEEEEEENS4_39AutoVectorizingCopyWithAssumedAlignmentILi128EEENS4_14SM90_TMA_STOREES20_S22_S22_EEEvvEEEEvNT_6ParamsE:
[----:B------:R-:W1:Y:S01]  /*0000*/  LDC R1, c[0x0][0x37c] ;  /* 0x0000df00ff017b82 */ /* 0x000e620000000800 */
[----:B------:R-:W2:Y:S01]  /*0010*/  S2R R142, SR_TID.X ;  /* 0x00000000008e7919 */ /* 0x000ea20000002100 */
[----:B------:R-:W3:Y:S01]  /*0020*/  LDCU.64 UR8, c[0x0][0x890] ;  /* 0x00011200ff0877ac */ /* 0x000ee20008000a00 */
[----:B------:R-:W-:Y:S02]  /*0030*/  PRMT R147, RZ, 0x7610, R147 ;  /* 0x00007610ff937816 */ /* 0x000fe40000000093 */
[----:B------:R-:W-:Y:S01]  /*0040*/  ELECT P3, URZ, PT ;  /* 0x0000000000ff782f */ /* 0x000fe20003860000 */
[----:B---3--:R-:W-:-:S04]  /*0050*/  UISETP.NE.U32.AND UP0, UPT, UR8, URZ, UPT ;  /* 0x000000ff0800728c */ /* 0x008fc8000bf05070 */
[----:B------:R-:W-:Y:S01]  /*0060*/  UISETP.NE.AND.EX UP0, UPT, UR9, URZ, UPT, UP0 ;  /* 0x000000ff0900728c */ /* 0x000fe2000bf05300 */
[----:B--2---:R-:W-:-:S05]  /*0070*/  SHF.R.U32.HI R148, RZ, 0x5, R142 ;  /* 0x00000005ff947819 */ /* 0x004fca000001168e */
[----:B------:R-:W2:Y:S02]  /*0080*/  SHFL.IDX PT, R0, R148, RZ, 0x1f ;  /* 0x00001fff94007589 */ /* 0x000ea400000e0000 */
[----:B--2---:R-:W-:Y:S01]  /*0090*/  R2UR UR22, R0 ;  /* 0x00000000001672ca */ /* 0x004fe200000e0000 */
[----:B-1----:R-:W-:-:S14]  /*00a0*/  BRA.U UP0, `(.L_x_0) ;  /* 0x0000000100307547 */ /* 0x002fdc000b800000 */
[----:B------:R-:W1:Y:S02]  /*00b0*/  LDCU.64 UR4, c[0x0][0x888] ;  /* 0x00011100ff0477ac */ /* 0x000e640008000a00 */
[----:B-1----:R-:W-:-:S04]  /*00c0*/  UISETP.NE.U32.AND UP0, UPT, UR4, URZ, UPT ;  /* 0x000000ff0400728c */ /* 0x002fc8000bf05070 */
[----:B------:R-:W-:-:S09]  /*00d0*/  UISETP.NE.AND.EX UP0, UPT, UR5, URZ, UPT, UP0 ;  /* 0x000000ff0500728c */ /* 0x000fd2000bf05300 */
[----:B------:R-:W-:Y:S05]  /*00e0*/  BRA.U !UP0, `(.L_x_1) ;  /* 0x0000000108147547 */ /* 0x000fea000b800000 */
[----:B------:R-:W1:Y:S01]  /*00f0*/  LDC.64 R2, c[0x0][0x888] ;  /* 0x00022200ff027b82 */ /* 0x000e620000000a00 */
[----:B------:R-:W1:Y:S02]  /*0100*/  LDCU.64 UR4, c[0x0][0x358] ;  /* 0x00006b00ff0477ac */ /* 0x000e640008000a00 */
[----:B-1----:R1:W5:Y:S01]  /*0110*/  LDG.E R71, desc[UR4][R2.64] ;  /* 0x0000000402477981 */ /* 0x002362000c1e1900 */
[----:B------:R-:W-:Y:S01]  /*0120*/  HFMA2 R147, -RZ, RZ, 0, 5.9604644775390625e-08 ;  /* 0x00000001ff937431 */ /* 0x000fe200000001ff */
[----:B------:R-:W-:Y:S05]  /*0130*/  BRA `(.L_x_0) ;  /* 0x00000000000c7947 */ /* 0x000fea0003800000 */
.L_x_1:
[----:B------:R-:W1:Y:S01]  /*0140*/  LDCU UR4, c[0x0][0x880] ;  /* 0x00011000ff0477ac */ /* 0x000e620008000800 */
[----:B------:R-:W-:Y:S01]  /*0150*/  HFMA2 R147, -RZ, RZ, 0, 5.9604644775390625e-08 ;  /* 0x00000001ff937431 */ /* 0x000fe200000001ff */
[----:B-1----:R-:W-:-:S07]  /*0160*/  MOV R71, UR4 ;  /* 0x0000000400477c02 */ /* 0x002fce0008000f00 */
.L_x_0:
[----:B------:R-:W2:Y:S02]  /*0170*/  LDCU.64 UR4, c[0x0][0x8b0] ;  /* 0x00011600ff0477ac */ /* 0x000ea40008000a00 */
[----:B--2---:R-:W-:-:S04]  /*0180*/  UISETP.NE.U32.AND UP0, UPT, UR4, URZ, UPT ;  /* 0x000000ff0400728c */ /* 0x004fc8000bf05070 */
[----:B------:R-:W-:-:S09]  /*0190*/  UISETP.NE.AND.EX UP0, UPT, UR5, URZ, UPT, UP0 ;  /* 0x000000ff0500728c */ /* 0x000fd2000bf05300 */
[----:B------:R-:W-:Y:S05]  /*01a0*/  BRA.U UP0, `(.L_x_2) ;  /* 0x0000000100287547 */ /* 0x000fea000b800000 */
[----:B------:R-:W2:Y:S02]  /*01b0*/  LDCU.64 UR4, c[0x0][0x8a8] ;  /* 0x00011500ff0477ac */ /* 0x000ea40008000a00 */
[----:B--2---:R-:W-:-:S04]  /*01c0*/  UISETP.NE.U32.AND UP0, UPT, UR4, URZ, UPT ;  /* 0x000000ff0400728c */ /* 0x004fc8000bf05070 */
[----:B------:R-:W-:-:S09]  /*01d0*/  UISETP.NE.AND.EX UP0, UPT, UR5, URZ, UPT, UP0 ;  /* 0x000000ff0500728c */ /* 0x000fd2000bf05300 */
[----:B------:R-:W-:Y:S05]  /*01e0*/  BRA.U !UP0, `(.L_x_3) ;  /* 0x0000000108107547 */ /* 0x000fea000b800000 */
[----:B-1----:R-:W1:Y:S01]  /*01f0*/  LDC.64 R2, c[0x0][0x8a8] ;  /* 0x00022a00ff027b82 */ /* 0x002e620000000a00 */
[----:B------:R-:W1:Y:S02]  /*0200*/  LDCU.64 UR4, c[0x0][0x358] ;  /* 0x00006b00ff0477ac */ /* 0x000e640008000a00 */
[----:B-1----:R2:W5:Y:S01]  /*0210*/  LDG.E R70, desc[UR4][R2.64] ;  /* 0x0000000402467981 */ /* 0x002562000c1e1900 */
[----:B------:R-:W-:Y:S05]  /*0220*/  BRA `(.L_x_2) ;  /* 0x0000000000087947 */ /* 0x000fea0003800000 */
.L_x_3:
[----:B------:R-:W2:Y:S02]  /*0230*/  LDCU UR4, c[0x0][0x8a0] ;  /* 0x00011400ff0477ac */ /* 0x000ea40008000800 */
[----:B--2---:R-:W-:Y:S02]  /*0240*/  MOV R70, UR4 ;  /* 0x0000000400467c02 */ /* 0x004fe40008000f00 */
.L_x_2:
[----:B------:R-:W-:Y:S01]  /*0250*/  IMAD.U32 R0, RZ, RZ, UR22 ;  /* 0x00000016ff007e24 */ /* 0x000fe2000f8e00ff */
[----:B------:R-:W-:Y:S04]  /*0260*/  BSSY.RECONVERGENT B0, `(.L_x_4) ;  /* 0x000000c000007945 */ /* 0x000fe80003800200 */
[C---:B------:R-:W-:Y:S02]  /*0270*/  ISETP.NE.OR P1, PT, R0.reuse, 0x1, !P3 ;  /* 0x000000010000780c */ /* 0x040fe40005f25670 */
[----:B------:R-:W-:-:S11]  /*0280*/  ISETP.NE.OR P0, PT, R0, 0x3, !P3 ;  /* 0x000000030000780c */ /* 0x000fd60005f05670 */
[----:B------:R-:W-:Y:S05]  /*0290*/  @P1 BRA `(.L_x_5) ;  /* 0x0000000000201947 */ /* 0x000fea0003800000 */
[----:B------:R-:W3:Y:S02]  /*02a0*/  LDCU.64 UR4, c[0x0][0x348] ;  /* 0x00006900ff0477ac */ /* 0x000ee40008000a00 */
[----:B---3--:R-:W-:Y:S02]  /*02b0*/  UIADD3 UR6, UP1, UPT, UR4, 0x80, URZ ;  /* 0x0000008004067890 */ /* 0x008fe4000ff3e0ff */
[----:B------:R-:W-:Y:S02]  /*02c0*/  UIADD3 UR4, UP0, UPT, UR4, 0x180, URZ ;  /* 0x0000018004047890 */ /* 0x000fe4000ff1e0ff */
[----:B------:R-:W-:Y:S02]  /*02d0*/  UIADD3.X UR7, UPT, UPT, URZ, UR5, URZ, UP1, !UPT ;  /* 0x00000005ff077290 */ /* 0x000fe40008ffe4ff */
[----:B------:R-:W-:-:S07]  /*02e0*/  UIADD3.X UR5, UPT, UPT, URZ, UR5, URZ, UP0, !UPT ;  /* 0x00000005ff057290 */ /* 0x000fce00087fe4ff */
[----:B------:R3:W-:Y:S02]  /*02f0*/  UTMACCTL.PF [UR6] ;  /* 0x00000000060079b9 */ /* 0x0007e40008040000 */
[----:B------:R3:W-:Y:S02]  /*0300*/  UTMACCTL.PF [UR4] ;  /* 0x00000000040079b9 */ /* 0x0007e40008040000 */
[----:B---3--:R-:W-:Y:S01]  /*0310*/  NOP ;  /* 0x0000000000007918 */ /* 0x008fe20000000000 */
.L_x_5:
[----:B------:R-:W-:Y:S05]  /*0320*/  BSYNC.RECONVERGENT B0 ;  /* 0x0000000000007941 */ /* 0x000fea0003800200 */
.L_x_4:
[----:B------:R-:W-:Y:S04]  /*0330*/  BSSY.RECONVERGENT B0, `(.L_x_6) ;  /* 0x000000a000007945 */ /* 0x000fe80003800200 */
        /* <DEDUP_REMOVED lines=9> */
.L_x_7:
[----:B------:R-:W-:Y:S05]  /*03d0*/  BSYNC.RECONVERGENT B0 ;  /* 0x0000000000007941 */ /* 0x000fea0003800200 */
.L_x_6:
[----:B------:R-:W3:Y:S01]  /*03e0*/  LDCU.64 UR4, c[0x0][0x888] ;  /* 0x00011100ff0477ac */ /* 0x000ee20008000a00 */
[----:B------:R-:W-:Y:S02]  /*03f0*/  UISETP.EQ.U32.AND UP1, UPT, UR8, URZ, UPT ;  /* 0x000000ff0800728c */ /* 0x000fe4000bf22070 */
[----:B------:R-:W-:Y:S02]  /*0400*/  UPLOP3.LUT UP3, UPT, UPT, UPT, UPT, 0x80, 0x8 ;  /* 0x000000000008789c */ /* 0x000fe40003f6f070 */
[----:B---3--:R-:W-:-:S04]  /*0410*/  UISETP.NE.U32.AND UP0, UPT, UR4, URZ, UPT ;  /* 0x000000ff0400728c */ /* 0x008fc8000bf05070 */
[----:B------:R-:W-:-:S04]  /*0420*/  UISETP.NE.AND.EX UP0, UPT, UR5, URZ, UPT, UP0 ;  /* 0x000000ff0500728c */ /* 0x000fc8000bf05300 */
[----:B------:R-:W-:-:S04]  /*0430*/  UISETP.EQ.OR.EX UP2, UPT, UR9, URZ, !UP0, UP1 ;  /* 0x000000ff0900728c */ /* 0x000fc8000c742710 */
[----:B------:R-:W-:-:S05]  /*0440*/  UP2UR UR61, UPR, URZ, 0x4 ;  /* 0x00000004ff3d7883 */ /* 0x000fca0008000000 */
[----:B------:R-:W-:Y:S07]  /*0450*/  BRA.U !UP2, `(.L_x_8) ;  /* 0x000000010a207547 */ /* 0x000fee000b800000 */
[----:B-----5:R-:W-:Y:S01]  /*0460*/  R2UR UR5, R71 ;  /* 0x00000000470572ca */ /* 0x020fe200000e0000 */
[----:B------:R-:W-:Y:S02]  /*0470*/  UISETP.NE.U32.AND UP1, UPT, UR8, URZ, UPT ;  /* 0x000000ff0800728c */ /* 0x000fe4000bf25070 */
[----:B------:R-:W-:Y:S02]  /*0480*/  USEL UR4, URZ, 0xffffffff, UP0 ;  /* 0xffffffffff047887 */ /* 0x000fe40008000000 */
[----:B------:R-:W-:-:S08]  /*0490*/  UISETP.NE.AND.EX UP1, UPT, UR9, URZ, UPT, UP1 ;  /* 0x000000ff0900728c */ /* 0x000fd0000bf25310 */
[----:B------:R-:W-:-:S04]  /*04a0*/  UISETP.NE.AND UP0, UPT, UR5, URZ, UPT ;  /* 0x000000ff0500728c */ /* 0x000fc8000bf05270 */
[----:B------:R-:W-:-:S04]  /*04b0*/  @!UP1 USEL UR4, URZ, 0xffffffff, UP0 ;  /* 0xffffffffff049887 */ /* 0x000fc80008000000 */
[----:B------:R-:W-:-:S04]  /*04c0*/  ULOP3.LUT UR4, UR4, 0x1, URZ, 0xc0, !UPT ;  /* 0x0000000104047892 */ /* 0x000fc8000f8ec0ff */
[----:B------:R-:W-:-:S11]  /*04d0*/  UISETP.NE.U32.AND UP3, UPT, UR4, 0x1, UPT ;  /* 0x000000010400788c */ /* 0x000fd6000bf65070 */
.L_x_8:
[----:B-12---:R-:W1:Y:S01]  /*04e0*/  SHFL.IDX PT, R2, R148, RZ, 0x1f ;  /* 0x00001fff94027589 */ /* 0x006e6200000e0000 */
[----:B------:R-:W-:-:S04]  /*04f0*/  UISETP.NE.AND UP0, UPT, UR22, 0x2, UPT ;  /* 0x000000021600788c */ /* 0x000fc8000bf05270 */
[----:B------:R-:W-:Y:S01]  /*0500*/  USEL UR34, URZ, 0x1, UP0 ;  /* 0x00000001ff227887 */ /* 0x000fe20008000000 */
[----:B-1----:R-:W-:-:S13]  /*0510*/  ISETP.NE.AND P0, PT, R2, RZ, PT ;  /* 0x000000ff0200720c */ /* 0x002fda0003f05270 */
[----:B------:R-:W-:Y:S05]  /*0520*/  @P0 BRA `(.L_x_9) ;  /* 0x0000000000580947 */ /* 0x000fea0003800000 */
[----:B------:R-:W1:Y:S01]  /*0530*/  S2UR UR4, SR_CgaCtaId ;  /* 0x00000000000479c3 */ /* 0x000e620000008800 */
[----:B------:R-:W-:Y:S01]  /*0540*/  UMOV UR5, 0x400 ;  /* 0x0000040000057882 */ /* 0x000fe20000000000 */
[----:B------:R-:W-:Y:S01]  /*0550*/  UMOV UR8, 0x1 ;  /* 0x0000000100087882 */ /* 0x000fe20000000000 */
[----:B------:R-:W-:Y:S01]  /*0560*/  UMOV UR6, 0x2 ;  /* 0x0000000200067882 */ /* 0x000fe20000000000 */
[----:B------:R-:W-:-:S04]  /*0570*/  UIADD3 UR8, UPT, UPT, -UR8, 0x100000, URZ ;  /* 0x0010000008087890 */ /* 0x000fc8000fffe1ff */
[----:B------:R-:W-:Y:S02]  /*0580*/  USHF.L.U32 UR9, UR8, 0xb, URZ ;  /* 0x0000000b08097899 */ /* 0x000fe400080006ff */
[----:B------:R-:W-:Y:S02]  /*0590*/  USHF.L.U32 UR8, UR8, 0x1, URZ ;  /* 0x0000000108087899 */ /* 0x000fe400080006ff */
[----:B------:R-:W-:-:S04]  /*05a0*/  UIADD3 UR6, UPT, UPT, -UR6, 0x100000, URZ ;  /* 0x0010000006067890 */ /* 0x000fc8000fffe1ff */
[----:B------:R-:W-:Y:S02]  /*05b0*/  USHF.L.U32 UR7, UR6, 0xb, URZ ;  /* 0x0000000b06077899 */ /* 0x000fe400080006ff */
[----:B------:R-:W-:Y:S01]  /*05c0*/  USHF.L.U32 UR6, UR6, 0x1, URZ ;  /* 0x0000000106067899 */ /* 0x000fe200080006ff */
[----:B------:R-:W-:Y:S01]  /*05d0*/  ELECT P0, URZ, PT ;  /* 0x0000000000ff782f */ /* 0x000fe20003800000 */
[----:B-1----:R-:W-:Y:S01]  /*05e0*/  ULEA UR4, UR4, UR5, 0x18 ;  /* 0x0000000504047291 */ /* 0x002fe2000f8ec0ff */
[----:B------:R-:W1:Y:S11]  /*05f0*/  FENCE.VIEW.ASYNC.S ;  /* 0x00000000000073c6 */ /* 0x000e760000000000 */
[----:B-1----:R1:W2:Y:S01]  /*0600*/  SYNCS.EXCH.64 URZ, [UR4], UR8 ;  /* 0x0000000804ff75b2 */ /* 0x0022a20008000100 */
[----:B------:R1:W3:Y:S01]  /*0610*/  SYNCS.EXCH.64 URZ, [UR4+0x20], UR6 ;  /* 0x0000200604ff75b2 */ /* 0x0002e20008000100 */
[----:B------:R1:W4:Y:S01]  /*0620*/  SYNCS.EXCH.64 URZ, [UR4+0x8], UR8 ;  /* 0x0000080804ff75b2 */ /* 0x0003220008000100 */
[----:B------:R1:W1:Y:S01]  /*0630*/  SYNCS.EXCH.64 URZ, [UR4+0x28], UR6 ;  /* 0x0000280604ff75b2 */ /* 0x0002620008000100 */
[----:B------:R1:W1:Y:S01]  /*0640*/  SYNCS.EXCH.64 URZ, [UR4+0x10], UR8 ;  /* 0x0000100804ff75b2 */ /* 0x0002620008000100 */
[----:B------:R1:W1:Y:S01]  /*0650*/  SYNCS.EXCH.64 URZ, [UR4+0x30], UR6 ;  /* 0x0000300604ff75b2 */ /* 0x0002620008000100 */
[----:B------:R1:W1:Y:S01]  /*0660*/  SYNCS.EXCH.64 URZ, [UR4+0x18], UR8 ;  /* 0x0000180804ff75b2 */ /* 0x0002620008000100 */
[----:B------:R1:W1:Y:S01]  /*0670*/  SYNCS.EXCH.64 URZ, [UR4+0x38], UR6 ;  /* 0x0000380604ff75b2 */ /* 0x0002620008000100 */
[----:B------:R-:W-:Y:S01]  /*0680*/  NOP ;  /* 0x0000000000007918 */ /* 0x000fe20000000000 */
.L_x_9:
[----:B------:R-:W2:Y:S01]  /*0690*/  SHFL.IDX PT, R2, R148, RZ, 0x1f ;  /* 0x00001fff94027589 */ /* 0x000ea200000e0000 */
[----:B------:R-:W-:Y:S01]  /*06a0*/  NOP ;  /* 0x0000000000007918 */ /* 0x000fe20000000000 */
[----:B--2---:R-:W-:-:S13]  /*06b0*/  ISETP.NE.AND P0, PT, R2, 0x1, PT ;  /* 0x000000010200780c */ /* 0x004fda0003f05270 */
[----:B------:R-:W-:Y:S05]  /*06c0*/  @P0 BRA `(.L_x_10) ;  /* 0x0000000000400947 */ /* 0x000fea0003800000 */
[----:B-1----:R-:W1:Y:S01]  /*06d0*/  S2UR UR4, SR_CgaCtaId ;  /* 0x00000000000479c3 */ /* 0x002e620000008800 */
        /* <DEDUP_REMOVED lines=12> */
[----:B-1----:R2:W1:Y:S01]  /*07a0*/  SYNCS.EXCH.64 URZ, [UR4+0x40], UR8 ;  /* 0x0000400804ff75b2 */ /* 0x0024620008000100 */
[----:B------:R2:W1:Y:S02]  /*07b0*/  SYNCS.EXCH.64 URZ, [UR4+0x48], UR6 ;  /* 0x0000480604ff75b2 */ /* 0x0004640008000100 */
[----:B--2---:R-:W-:Y:S01]  /*07c0*/  NOP ;  /* 0x0000000000007918 */ /* 0x004fe20000000000 */
.L_x_10:
[----:B------:R-:W2:Y:S01]  /*07d0*/  SHFL.IDX PT, R2, R148, RZ, 0x1f ;  /* 0x00001fff94027589 */ /* 0x000ea200000e0000 */
[----:B------:R-:W-:Y:S01]  /*07e0*/  NOP ;  /* 0x0000000000007918 */ /* 0x000fe20000000000 */
[----:B--2---:R-:W-:-:S13]  /*07f0*/  ISETP.NE.AND P0, PT, R2, 0x3, PT ;  /* 0x000000030200780c */ /* 0x004fda0003f05270 */
[----:B------:R-:W-:Y:S05]  /*0800*/  @P0 BRA `(.L_x_11) ;  /* 0x0000000000300947 */ /* 0x000fea0003800000 */
[----:B-1----:R-:W1:Y:S01]  /*0810*/  S2UR UR6, SR_CgaCtaId ;  /* 0x00000000000679c3 */ /* 0x002e620000008800 */
[----:B------:R-:W-:Y:S01]  /*0820*/  UMOV UR4, 0x400 ;  /* 0x0000040000047882 */ /* 0x000fe20000000000 */
[----:B------:R-:W-:Y:S01]  /*0830*/  UMOV UR5, 0x20 ;  /* 0x0000002000057882 */ /* 0x000fe20000000000 */
[----:B------:R-:W-:Y:S01]  /*0840*/  ELECT P0, URZ, PT ;  /* 0x0000000000ff782f */ /* 0x000fe20003800000 */
[----:B-1----:R-:W-:Y:S02]  /*0850*/  ULEA UR6, UR6, UR4, 0x18 ;  /* 0x0000000406067291 */ /* 0x002fe4000f8ec0ff */
[----:B------:R-:W-:-:S04]  /*0860*/  UIADD3 UR4, UPT, UPT, -UR5, 0x100000, URZ ;  /* 0x0010000005047890 */ /* 0x000fc8000fffe1ff */
[----:B------:R-:W-:Y:S02]  /*0870*/  USHF.L.U32 UR5, UR4, 0xb, URZ ;  /* 0x0000000b04057899 */ /* 0x000fe400080006ff */
[----:B------:R-:W-:Y:S01]  /*0880*/  USHF.L.U32 UR4, UR4, 0x1, URZ ;  /* 0x0000000104047899 */ /* 0x000fe200080006ff */
[----:B------:R-:W1:Y:S11]  /*0890*/  FENCE.VIEW.ASYNC.S ;  /* 0x00000000000073c6 */ /* 0x000e760000000000 */
[----:B-1----:R2:W1:Y:S01]  /*08a0*/  SYNCS.EXCH.64 URZ, [UR6+0x50], UR4 ;  /* 0x0000500406ff75b2 */ /* 0x0024620008000100 */
[----:B------:R2:W1:Y:S02]  /*08b0*/  SYNCS.EXCH.64 URZ, [UR6+0x58], UR4 ;  /* 0x0000580406ff75b2 */ /* 0x0004640008000100 */
[----:B--2---:R-:W-:Y:S01]  /*08c0*/  NOP ;  /* 0x0000000000007918 */ /* 0x004fe20000000000 */
.L_x_11:
[----:B------:R-:W2:Y:S01]  /*08d0*/  SHFL.IDX PT, R2, R148, RZ, 0x1f ;  /* 0x00001fff94027589 */ /* 0x000ea200000e0000 */
[----:B------:R-:W-:Y:S01]  /*08e0*/  NOP ;  /* 0x0000000000007918 */ /* 0x000fe20000000000 */
[----:B--2---:R-:W-:-:S13]  /*08f0*/  ISETP.NE.AND P0, PT, R2, 0x4, PT ;  /* 0x000000040200780c */ /* 0x004fda0003f05270 */
[----:B------:R-:W-:Y:S05]  /*0900*/  @P0 BRA `(.L_x_12) ;  /* 0x00000000004c0947 */ /* 0x000fea0003800000 */
[----:B-1----:R-:W1:Y:S01]  /*0910*/  S2UR UR6, SR_CgaCtaId ;  /* 0x00000000000679c3 */ /* 0x002e620000008800 */
[----:B------:R-:W-:Y:S01]  /*0920*/  UMOV UR4, 0x1e0 ;  /* 0x000001e000047882 */ /* 0x000fe20000000000 */
[----:B------:R-:W-:Y:S01]  /*0930*/  UMOV UR5, 0x400 ;  /* 0x0000040000057882 */ /* 0x000fe20000000000 */
[----:B------:R-:W-:Y:S01]  /*0940*/  USEL UR4, UR4, 0x1a0, UP3 ;  /* 0x000001a004047887 */ /* 0x000fe20009800000 */
[----:B------:R-:W-:Y:S01]  /*0950*/  UMOV UR8, 0x1 ;  /* 0x0000000100087882 */ /* 0x000fe20000000000 */
[----:B------:R-:W-:Y:S01]  /*0960*/  ELECT P0, URZ, PT ;  /* 0x0000000000ff782f */ /* 0x000fe20003800000 */
[----:B------:R-:W-:-:S04]  /*0970*/  UIADD3 UR8, UPT, UPT, -UR8, 0x100000, URZ ;  /* 0x0010000008087890 */ /* 0x000fc8000fffe1ff */
[----:B------:R-:W-:Y:S02]  /*0980*/  USHF.L.U32 UR9, UR8, 0xb, URZ ;  /* 0x0000000b08097899 */ /* 0x000fe400080006ff */
[----:B------:R-:W-:Y:S02]  /*0990*/  USHF.L.U32 UR8, UR8, 0x1, URZ ;  /* 0x0000000108087899 */ /* 0x000fe400080006ff */
[----:B-1----:R-:W-:Y:S02]  /*09a0*/  ULEA UR6, UR6, UR5, 0x18 ;  /* 0x0000000506067291 */ /* 0x002fe4000f8ec0ff */
[----:B------:R-:W-:-:S04]  /*09b0*/  UIADD3 UR4, UPT, UPT, -UR4, 0x100000, URZ ;  /* 0x0010000004047890 */ /* 0x000fc8000fffe1ff */
[----:B------:R-:W-:Y:S02]  /*09c0*/  USHF.L.U32 UR5, UR4, 0xb, URZ ;  /* 0x0000000b04057899 */ /* 0x000fe400080006ff */
[----:B------:R-:W-:Y:S01]  /*09d0*/  USHF.L.U32 UR4, UR4, 0x1, URZ ;  /* 0x0000000104047899 */ /* 0x000fe200080006ff */
[----:B------:R-:W1:Y:S03]  /*09e0*/  FENCE.VIEW.ASYNC.S ;  /* 0x00000000000073c6 */ /* 0x000e660000000000 */
[----:B-1----:R2:W1:Y:S08]  /*09f0*/  SYNCS.EXCH.64 URZ, [UR6+0x60], UR8 ;  /* 0x0000600806ff75b2 */ /* 0x0024700008000100 */
[----:B------:R2:W1:Y:S01]  /*0a00*/  SYNCS.EXCH.64 URZ, [UR6+0x70], UR4 ;  /* 0x0000700406ff75b2 */ /* 0x0004620008000100 */
[----:B------:R2:W1:Y:S01]  /*0a10*/  SYNCS.EXCH.64 URZ, [UR6+0x68], UR8 ;  /* 0x0000680806ff75b2 */ /* 0x0004620008000100 */
[----:B------:R2:W1:Y:S02]  /*0a20*/  SYNCS.EXCH.64 URZ, [UR6+0x78], UR4 ;  /* 0x0000780406ff75b2 */ /* 0x0004640008000100 */
[----:B--2---:R-:W-:Y:S01]  /*0a30*/  NOP ;  /* 0x0000000000007918 */ /* 0x004fe20000000000 */
.L_x_12:
        /* <DEDUP_REMOVED lines=18> */
[----:B------:R2:W1:Y:S01]  /*0b60*/  SYNCS.EXCH.64 URZ, [UR4+0xa0], UR6 ;  /* 0x0000a00604ff75b2 */ /* 0x0004620008000100 */
[----:B------:R2:W1:Y:S01]  /*0b70*/  SYNCS.EXCH.64 URZ, [UR4+0x88], UR8 ;  /* 0x0000880804ff75b2 */ /* 0x0004620008000100 */
[----:B------:R2:W1:Y:S01]  /*0b80*/  SYNCS.EXCH.64 URZ, [UR4+0xa8], UR6 ;  /* 0x0000a80604ff75b2 */ /* 0x0004620008000100 */
[----:B------:R2:W1:Y:S01]  /*0b90*/  SYNCS.EXCH.64 URZ, [UR4+0x90], UR8 ;  /* 0x0000900804ff75b2 */ /* 0x0004620008000100 */
[----:B------:R2:W1:Y:S01]  /*0ba0*/  SYNCS.EXCH.64 URZ, [UR4+0xb0], UR6 ;  /* 0x0000b00604ff75b2 */ /* 0x0004620008000100 */
[----:B------:R2:W1:Y:S01]  /*0bb0*/  SYNCS.EXCH.64 URZ, [UR4+0x98], UR8 ;  /* 0x0000980804ff75b2 */ /* 0x0004620008000100 */
[----:B------:R2:W1:Y:S02]  /*0bc0*/  SYNCS.EXCH.64 URZ, [UR4+0xb8], UR6 ;  /* 0x0000b80604ff75b2 */ /* 0x0004640008000100 */
[----:B--2---:R-:W-:Y:S01]  /*0bd0*/  NOP ;  /* 0x0000000000007918 */ /* 0x004fe20000000000 */
.L_x_13:
[----:B------:R-:W2:Y:S01]  /*0be0*/  SHFL.IDX PT, R2, R148, RZ, 0x1f ;  /* 0x00001fff94027589 */ /* 0x000ea200000e0000 */
[----:B------:R-:W1:Y:S01]  /*0bf0*/  S2UR UR48, SR_CgaCtaId ;  /* 0x00000000003079c3 */ /* 0x000e620000008800 */
[----:B------:R-:W-:Y:S01]  /*0c00*/  NOP ;  /* 0x0000000000007918 */ /* 0x000fe20000000000 */
[----:B--2---:R-:W-:-:S13]  /*0c10*/  ISETP.NE.AND P0, PT, R2, 0x3, PT ;  /* 0x000000030200780c */ /* 0x004fda0003f05270 */
[----:B-1----:R-:W-:Y:S05]  /*0c20*/  @P0 BRA `(.L_x_14) ;  /* 0x0000000000340947 */ /* 0x002fea0003800000 */
[----:B------:R-:W-:Y:S01]  /*0c30*/  UMOV UR4, 0x400 ;  /* 0x0000040000047882 */ /* 0x000fe20000000000 */
[----:B------:R-:W-:Y:S01]  /*0c40*/  UMOV UR6, 0x20 ;  /* 0x0000002000067882 */ /* 0x000fe20000000000 */
[----:B------:R-:W-:Y:S02]  /*0c50*/  ULEA UR4, UR48, UR4, 0x18 ;  /* 0x0000000430047291 */ /* 0x000fe4000f8ec0ff */
[----:B------:R-:W-:-:S04]  /*0c60*/  UIADD3 UR6, UPT, UPT, -UR6, 0x100000, URZ ;  /* 0x0010000006067890 */ /* 0x000fc8000fffe1ff */
[----:B------:R-:W-:Y:S02]  /*0c70*/  USHF.L.U32 UR7, UR6, 0xb, URZ ;  /* 0x0000000b06077899 */ /* 0x000fe400080006ff */
[----:B------:R-:W-:Y:S01]  /*0c80*/  USHF.L.U32 UR6, UR6, 0x1, URZ ;  /* 0x0000000106067899 */ /* 0x000fe200080006ff */
[----:B------:R-:W-:Y:S01]  /*0c90*/  ELECT P0, URZ, PT ;  /* 0x0000000000ff782f */ /* 0x000fe20003800000 */
[----:B------:R-:W1:Y:S10]  /*0ca0*/  FENCE.VIEW.ASYNC.S ;  /* 0x00000000000073c6 */ /* 0x000e740000000000 */
[----:B-1----:R1:W2:Y:S01]  /*0cb0*/  SYNCS.EXCH.64 URZ, [UR4+0xc0], UR6 ;  /* 0x0000c00604ff75b2 */ /* 0x0022a20008000100 */
[----:B------:R1:W1:Y:S01]  /*0cc0*/  SYNCS.EXCH.64 URZ, [UR4+0xd0], UR6 ;  /* 0x0000d00604ff75b2 */ /* 0x0002620008000100 */
[----:B------:R1:W1:Y:S01]  /*0cd0*/  SYNCS.EXCH.64 URZ, [UR4+0xc8], UR6 ;  /* 0x0000c80604ff75b2 */ /* 0x0002620008000100 */
[----:B------:R1:W1:Y:S01]  /*0ce0*/  SYNCS.EXCH.64 URZ, [UR4+0xd8], UR6 ;  /* 0x0000d80604ff75b2 */ /* 0x0002620008000100 */
[----:B------:R-:W-:Y:S01]  /*0cf0*/  NOP ;  /* 0x0000000000007918 */ /* 0x000fe20000000000 */
.L_x_14:
[----:B-1----:R-:W1:Y:S01]  /*0d00*/  LDCU UR4, c[0x0][0x36c] ;  /* 0x00006d80ff0477ac */ /* 0x002e620008000800 */
[----:B------:R-:W-:Y:S01]  /*0d10*/  ISETP.NE.OR P3, PT, R0, 0x2, !P3 ;  /* 0x000000020000780c */ /* 0x000fe20005f65670 */
[----:B------:R-:W-:Y:S01]  /*0d20*/  NOP ;  /* 0x0000000000007918 */ /* 0x000fe20000000000 */
[----:B------:R-:W-:Y:S01]  /*0d30*/  LOP3.LUT R0, R142, 0x1f, RZ, 0xc0, !PT ;  /* 0x0000001f8e007812 */ /* 0x000fe200078ec0ff */
[----:B------:R-:W-:Y:S02]  /*0d40*/  UISETP.NE.AND UP4, UPT, UR22, URZ, UPT ;  /* 0x000000ff1600728c */ /* 0x000fe4000bf85270 */
[----:B-1----:R-:W-:-:S09]  /*0d50*/  UISETP.EQ.U32.AND UP5, UPT, UR4, 0x1, UPT ;  /* 0x000000010400788c */ /* 0x002fd2000bfa2070 */
[----:B------:R-:W-:Y:S05]  /*0d60*/  BRA.U !UP5, `(.L_x_15) ;  /* 0x000000010d087547 */ /* 0x000fea000b800000 */
[----:B--234-:R-:W-:Y:S01]  /*0d70*/  UCGABAR_ARV ;  /* 0x00000000000079c7 */ /* 0x01cfe20008000000 */
[----:B------:R-:W-:Y:S05]  /*0d80*/  BRA `(.L_x_16) ;  /* 0x0000000000047947 */ /* 0x000fea0003800000 */
.L_x_15:
[----:B--234-:R-:W-:Y:S01]  /*0d90*/  NOP ;  /* 0x0000000000007918 */ /* 0x01cfe20000000000 */
.L_x_16:
[----:B------:R-:W1:Y:S01]  /*0da0*/  S2UR UR7, SR_CTAID.X ;  /* 0x00000000000779c3 */ /* 0x000e620000002500 */
[----:B------:R-:W-:-:S05]  /*0db0*/  CS2R.32 R3, SR_CgaSize ;  /* 0x0000000000037805 */ /* 0x000fca0000008a00 */
[----:B------:R-:W-:-:S05]  /*0dc0*/  IMAD R3, R3, -0xa0, RZ ;  /* 0xffffff6003037824 */ /* 0x000fca00078e02ff */
[----:B------:R-:W-:-:S14]  /*0dd0*/  R2UR UR5, R3 ;  /* 0x00000000030572ca */ /* 0x000fdc00000e0000 */
[----:B------:R-:W2:Y:S01]  /*0de0*/  LDCU UR5, c[0x0][UR5+0x2b0] ;  /* 0x00005600050577ac */ /* 0x000ea20008000800 */
[----:B------:R-:W-:-:S05]  /*0df0*/  CS2R.32 R3, SR_CgaSize ;  /* 0x0000000000037805 */ /* 0x000fca0000008a00 */
[----:B------:R-:W-:-:S05]  /*0e00*/  IMAD R3, R3, -0xa0, RZ ;  /* 0xffffff6003037824 */ /* 0x000fca00078e02ff */
[----:B------:R-:W-:-:S14]  /*0e10*/  R2UR UR4, R3 ;  /* 0x00000000030472ca */ /* 0x000fdc00000e0000 */
[----:B------:R-:W3:Y:S01]  /*0e20*/  LDCU UR4, c[0x0][UR4+0x2b4] ;  /* 0x00005680040477ac */ /* 0x000ee20008000800 */
[----:B------:R-:W4:Y:S01]  /*0e30*/  S2UR UR8, SR_CTAID.Y ;  /* 0x00000000000879c3 */ /* 0x000f220000002600 */
[----:B------:R-:W3:Y:S01]  /*0e40*/  LDCU UR23, c[0x0][0xb24] ;  /* 0x00016480ff1777ac */ /* 0x000ee20008000800 */
[----:B------:R-:W-:-:S05]  /*0e50*/  CS2R.32 R3, SR_CgaSize ;  /* 0x0000000000037805 */ /* 0x000fca0000008a00 */
[----:B------:R-:W-:-:S05]  /*0e60*/  IMAD R3, R3, -0xa0, RZ ;  /* 0xffffff6003037824 */ /* 0x000fca00078e02ff */
[----:B------:R-:W-:-:S14]  /*0e70*/  R2UR UR60, R3 ;  /* 0x00000000033c72ca */ /* 0x000fdc00000e0000 */
[----:B------:R-:W3:Y:S01]  /*0e80*/  LDCU UR60, c[0x0][UR60+0x2a0] ;  /* 0x000054003c3c77ac */ /* 0x000ee20008000800 */
[----:B------:R-:W1:Y:S01]  /*0e90*/  S2UR UR36, SR_CTAID.Z ;  /* 0x00000000002479c3 */ /* 0x000e620000002700 */
[----:B------:R-:W-:-:S05]  /*0ea0*/  CS2R.32 R3, SR_CgaSize ;  /* 0x0000000000037805 */ /* 0x000fca0000008a00 */
[----:B------:R-:W-:-:S05]  /*0eb0*/  IMAD R3, R3, -0xa0, RZ ;  /* 0xffffff6003037824 */ /* 0x000fca00078e02ff */
[----:B------:R-:W-:-:S14]  /*0ec0*/  R2UR UR57, R3 ;  /* 0x00000000033972ca */ /* 0x000fdc00000e0000 */
[----:B------:R-:W3:Y:S01]  /*0ed0*/  LDCU UR57, c[0x0][UR57+0x2a4] ;  /* 0x00005480393977ac */ /* 0x000ee20008000800 */
[----:B------:R-:W3:Y:S01]  /*0ee0*/  LDCU UR40, c[0x0][0xb24] ;  /* 0x00016480ff2877ac */ /* 0x000ee20008000800 */
[----:B-1----:R-:W-:Y:S01]  /*0ef0*/  I2FP.F32.U32 R3, UR7 ;  /* 0x0000000700037c45 */ /* 0x002fe20008201000 */
[----:B------:R-:W1:Y:S04]  /*0f00*/  LDCU UR26, c[0x0][0xb30] ;  /* 0x00016600ff1a77ac */ /* 0x000e680008000800 */
[----:B--2---:R-:W-:Y:S01]  /*0f10*/  FMUL R3, R3, UR5 ;  /* 0x0000000503037c20 */ /* 0x004fe20008400000 */
[----:B------:R-:W-:Y:S01]  /*0f20*/  USHF.L.U32 UR24, UR48, 0xb, URZ ;  /* 0x0000000b30187899 */ /* 0x000fe200080006ff */
[----:B----4-:R-:W-:Y:S01]  /*0f30*/  I2FP.F32.U32 R2, UR8 ;  /* 0x0000000800027c45 */ /* 0x010fe20008201000 */
[----:B---3--:R-:W-:-:S03]  /*0f40*/  UISETP.GE.AND UP2, UPT, UR23, 0x1, UPT ;  /* 0x000000011700788c */ /* 0x008fc6000bf46270 */
[----:B------:R-:W2:Y:S01]  /*0f50*/  F2I.U32.TRUNC.NTZ R3, R3 ;  /* 0x0000000300037305 */ /* 0x000ea2000020f000 */
[----:B------:R-:W-:Y:S01]  /*0f60*/  UMOV UR46, UR7 ;  /* 0x00000007002e7c82 */ /* 0x000fe20008000000 */
[----:B------:R-:W-:Y:S01]  /*0f70*/  FMUL R2, R2, UR4 ;  /* 0x0000000402027c20 */ /* 0x000fe20008400000 */
[----:B------:R-:W-:-:S05]  /*0f80*/  UMOV UR45, UR8 ;  /* 0x00000008002d7c82 */ /* 0x000fca0008000000 */
[----:B------:R-:W3:Y:S01]  /*0f90*/  F2I.U32.TRUNC.NTZ R2, R2 ;  /* 0x0000000200027305 */ /* 0x000ee2000020f000 */
[----:B--2---:R-:W-:Y:S02]  /*0fa0*/  R2UR UR4, R3 ;  /* 0x00000000030472ca */ /* 0x004fe400000e0000 */
[----:B---3--:R-:W-:Y:S02]  /*0fb0*/  R2UR UR6, R2 ;  /* 0x00000000020672ca */ /* 0x008fe400000e0000 */
[----:B------:R-:W-:-:S09]  /*0fc0*/  PRMT R2, RZ, 0x7610, R2 ;  /* 0x00007610ff027816 */ /* 0x000fd20000000002 */
[----:B------:R-:W-:-:S04]  /*0fd0*/  UIADD3 UR5, UPT, UPT, -UR4, URZ, URZ ;  /* 0x000000ff04057290 */ /* 0x000fc8000fffe1ff */
[----:B------:R-:W-:Y:S02]  /*0fe0*/  UIMAD UR60, UR60, UR5, UR7 ;  /* 0x000000053c3c72a4 */ /* 0x000fe4000f8e0207 */
[----:B------:R-:W-:-:S04]  /*0ff0*/  UIADD3 UR4, UPT, UPT, -UR6, URZ, URZ ;  /* 0x000000ff06047290 */ /* 0x000fc8000fffe1ff */
[----:B------:R-:W-:Y:S01]  /*1000*/  UIMAD UR57, UR57, UR4, UR8 ;  /* 0x00000004393972a4 */ /* 0x000fe2000f8e0208 */
[----:B-1----:R-:W-:Y:S11]  /*1010*/  BRA.U UP4, `(.L_x_17) ;  /* 0x0000000104247547 */ /* 0x002ff6000b800000 */
[----:B------:R-:W-:Y:S02]  /*1020*/  UISETP.NE.AND UP0, UPT, UR57, URZ, UPT ;  /* 0x000000ff3900728c */ /* 0x000fe4000bf05270 */
[----:B------:R-:W-:Y:S02]  /*1030*/  UISETP.NE.AND UP1, UPT, UR57, 0x1, UPT ;  /* 0x000000013900788c */ /* 0x000fe4000bf25270 */
[----:B------:R-:W-:Y:S02]  /*1040*/  UISETP.EQ.OR UP0, UPT, UR60, URZ, !UP0 ;  /* 0x000000ff3c00728c */ /* 0x000fe4000c702670 */
[----:B------:R-:W-:Y:S02]  /*1050*/  USEL UR4, URZ, 0x2, UP1 ;  /* 0x00000002ff047887 */ /* 0x000fe40008800000 */
[----:B------:R-:W-:Y:S02]  /*1060*/  USEL UR5, URZ, 0x1, !UP0 ;  /* 0x00000001ff057887 */ /* 0x000fe4000c000000 */
[----:B------:R-:W-:-:S04]  /*1070*/  UISETP.NE.AND UP0, UPT, UR60, URZ, UPT ;  /* 0x000000ff3c00728c */ /* 0x000fc8000bf05270 */
[----:B------:R-:W-:-:S04]  /*1080*/  USEL UR4, UR4, 0x2, UP0 ;  /* 0x0000000204047887 */ /* 0x000fc80008000000 */
[----:B------:R-:W-:-:S06]  /*1090*/  UIADD3 UR4, UPT, UPT, UR5, UR4, URZ ;  /* 0x0000000405047290 */ /* 0x000fcc000fffe0ff */
[----:B------:R-:W-:Y:S02]  /*10a0*/  MOV R2, UR4 ;  /* 0x0000000400027c02 */ /* 0x000fe40008000f00 */
.L_x_17:
[----:B------:R-:W-:Y:S05]  /*10b0*/  BRA.U !UP2, `(.L_x_18) ;  /* 0x000000010ad47547 */ /* 0x000fea000b800000 */
[----:B------:R-:W1:Y:S01]  /*10c0*/  LDCU.128 UR12, c[0x0][0xb10] ;  /* 0x00016200ff0c77ac */ /* 0x000e620008000c00 */
[----:B------:R-:W2:Y:S01]  /*10d0*/  LDCU UR6, c[0x0][0x370] ;  /* 0x00006e00ff0677ac */ /* 0x000ea20008000800 */
[----:B------:R-:W3:Y:S01]  /*10e0*/  LDCU UR5, c[0x0][0x374] ;  /* 0x00006e80ff0577ac */ /* 0x000ee20008000800 */
[----:B------:R-:W4:Y:S01]  /*10f0*/  LDCU UR25, c[0x0][0xb0c] ;  /* 0x00016180ff1977ac */ /* 0x000f220008000800 */
[----:B------:R-:W4:Y:S01]  /*1100*/  LDCU UR4, c[0x0][0xb20] ;  /* 0x00016400ff0477ac */ /* 0x000f220008000800 */
[----:B------:R-:W4:Y:S01]  /*1110*/  LDCU.64 UR8, c[0x0][0xb28] ;  /* 0x00016500ff0877ac */ /* 0x000f220008000a00 */
[----:B-1----:R-:W-:Y:S02]  /*1120*/  UISETP.NE.AND UP0, UPT, UR14, 0x1, UPT ;  /* 0x000000010e00788c */ /* 0x002fe4000bf05270 */
[----:B---3--:R-:W-:Y:S02]  /*1130*/  UIMAD.WIDE.U32 UR10, UR5, UR15, URZ ;  /* 0x0000000f050a72a5 */ /* 0x008fe4000f8e00ff */
[----:B--2---:R-:W-:-:S02]  /*1140*/  UIMAD.WIDE.U32 UR18, UR6, UR12, URZ ;  /* 0x0000000c061272a5 */ /* 0x004fc4000f8e00ff */
[----:B----4-:R-:W-:Y:S02]  /*1150*/  UISETP.NE.AND UP1, UPT, UR25, 0x1, UPT ;  /* 0x000000011900788c */ /* 0x010fe4000bf25270 */
[----:B------:R-:W-:Y:S01]  /*1160*/  UISETP.NE.AND UP2, UPT, UR23, 0x1, UPT ;  /* 0x000000011700788c */ /* 0x000fe2000bf45270 */
[----:B------:R-:W-:Y:S02]  /*1170*/  UMOV UR10, UR11 ;  /* 0x0000000b000a7c82 */ /* 0x000fe40008000000 */
[----:B------:R-:W-:Y:S01]  /*1180*/  UMOV UR18, UR19 ;  /* 0x0000001300127c82 */ /* 0x000fe20008000000 */
[----:B------:R-:W-:Y:S02]  /*1190*/  @UP0 USHF.R.U32.HI UR5, URZ, UR4, UR10 ;  /* 0x00000004ff050299 */ /* 0x000fe4000801160a */
[----:B------:R-:W-:Y:S02]  /*11a0*/  UIMAD.WIDE.U32 UR20, UR45, UR15, URZ ;  /* 0x0000000f2d1472a5 */ /* 0x000fe4000f8e00ff */
[----:B------:R-:W-:-:S02]  /*11b0*/  UIMAD.WIDE.U32 UR10, UR5, UR8, URZ ;  /* 0x00000008050a72a5 */ /* 0x000fc4000f8e00ff */
[----:B------:R-:W-:Y:S02]  /*11c0*/  @UP1 USHF.R.U32.HI UR6, URZ, UR13, UR18 ;  /* 0x0000000dff061299 */ /* 0x000fe40008011612 */
[----:B------:R-:W-:Y:S02]  /*11d0*/  UIMAD.WIDE.U32 UR16, UR46, UR12, URZ ;  /* 0x0000000c2e1072a5 */ /* 0x000fe4000f8e00ff */
[----:B------:R-:W-:Y:S01]  /*11e0*/  UIMAD.WIDE.U32 UR18, UR6, UR8, URZ ;  /* 0x00000008061272a5 */ /* 0x000fe2000f8e00ff */
[----:B------:R-:W-:Y:S01]  /*11f0*/  UMOV UR20, UR21 ;  /* 0x0000001500147c82 */ /* 0x000fe20008000000 */
[----:B------:R-:W-:Y:S01]  /*1200*/  UMOV UR10, UR11 ;  /* 0x0000000b000a7c82 */ /* 0x000fe20008000000 */
[----:B------:R-:W-:Y:S02]  /*1210*/  USHF.R.U32.HI UR20, URZ, UR4, UR20 ;  /* 0x00000004ff147299 */ /* 0x000fe40008011614 */
[----:B------:R-:W-:Y:S02]  /*1220*/  @UP2 USHF.R.U32.HI UR5, URZ, UR9, UR10 ;  /* 0x00000009ff052299 */ /* 0x000fe4000801160a */
[----:B------:R-:W-:Y:S01]  /*1230*/  UMOV UR7, UR19 ;  /* 0x0000001300077c82 */ /* 0x000fe20008000000 */
[----:B------:R-:W-:Y:S01]  /*1240*/  UMOV UR16, UR17 ;  /* 0x0000001100107c82 */ /* 0x000fe20008000000 */
[----:B------:R-:W-:-:S02]  /*1250*/  @UP2 USHF.R.U32.HI UR6, URZ, UR9, UR7 ;  /* 0x00000009ff062299 */ /* 0x000fc40008011607 */
[----:B------:R-:W-:Y:S02]  /*1260*/  USHF.R.U32.HI UR13, URZ, UR13, UR16 ;  /* 0x0000000dff0d7299 */ /* 0x000fe40008011610 */
[----:B------:R-:W-:Y:S02]  /*1270*/  USEL UR4, UR45, UR20, !UP0 ;  /* 0x000000142d047287 */ /* 0x000fe4000c000000 */
[----:B------:R-:W-:Y:S02]  /*1280*/  UIMAD UR7, UR5, UR23, URZ ;  /* 0x00000017050772a4 */ /* 0x000fe4000f8e02ff */
[----:B------:R-:W-:Y:S02]  /*1290*/  USEL UR5, UR46, UR13, !UP1 ;  /* 0x0000000d2e057287 */ /* 0x000fe4000c800000 */
[----:B------:R-:W-:Y:S02]  /*12a0*/  UIMAD UR12, UR6, UR23, URZ ;  /* 0x00000017060c72a4 */ /* 0x000fe4000f8e02ff */
[----:B------:R-:W-:-:S02]  /*12b0*/  UISETP.GE.AND UP0, UPT, UR4, UR7, UPT ;  /* 0x000000070400728c */ /* 0x000fc4000bf06270 */
[----:B------:R-:W-:Y:S02]  /*12c0*/  UIMAD.WIDE.U32 UR10, UR4, UR8, URZ ;  /* 0x00000008040a72a5 */ /* 0x000fe4000f8e00ff */
[----:B------:R-:W-:Y:S02]  /*12d0*/  UISETP.GE.OR UP0, UPT, UR5, UR12, UP0 ;  /* 0x0000000c0500728c */ /* 0x000fe40008706670 */
[----:B------:R-:W-:Y:S02]  /*12e0*/  UIMAD.WIDE.U32 UR12, UR5, UR8, URZ ;  /* 0x00000008050c72a5 */ /* 0x000fe4000f8e00ff */
[----:B------:R-:W-:Y:S01]  /*12f0*/  UIADD3 UR10, UPT, UPT, -UR4, URZ, URZ ;  /* 0x000000ff040a7290 */ /* 0x000fe2000fffe1ff */
[----:B------:R-:W-:Y:S01]  /*1300*/  UMOV UR8, UR11 ;  /* 0x0000000b00087c82 */ /* 0x000fe20008000000 */
[----:B------:R-:W-:Y:S02]  /*1310*/  UIADD3 UR11, UPT, UPT, -UR5, URZ, URZ ;  /* 0x000000ff050b7290 */ /* 0x000fe4000fffe1ff */
[----:B------:R-:W-:-:S03]  /*1320*/  USHF.R.U32.HI UR8, URZ, UR9, UR8 ;  /* 0x00000009ff087299 */ /* 0x000fc60008011608 */
[----:B------:R-:W-:Y:S01]  /*1330*/  @!UP0 UMOV UR7, UR13 ;  /* 0x0000000d00078c82 */ /* 0x000fe20008000000 */
[----:B------:R-:W-:Y:S02]  /*1340*/  UIMAD UR45, UR14, UR10, UR45 ;  /* 0x0000000a0e2d72a4 */ /* 0x000fe4000f8e022d */
[----:B------:R-:W-:Y:S02]  /*1350*/  USEL UR8, UR4, UR8, !UP2 ;  /* 0x0000000804087287 */ /* 0x000fe4000d000000 */
[----:B------:R-:W-:Y:S02]  /*1360*/  @!UP0 USHF.R.U32.HI UR7, URZ, UR9, UR7 ;  /* 0x00000009ff078299 */ /* 0x000fe40008011607 */
[----:B------:R-:W-:Y:S02]  /*1370*/  UIADD3 UR9, UPT, UPT, -UR8, URZ, URZ ;  /* 0x000000ff08097290 */ /* 0x000fe4000fffe1ff */
[----:B------:R-:W-:Y:S02]  /*1380*/  @!UP0 USEL UR7, UR5, UR7, !UP2 ;  /* 0x0000000705078287 */ /* 0x000fe4000d000000 */
[----:B------:R-:W-:-:S02]  /*1390*/  UIMAD UR9, UR23, UR9, UR4 ;  /* 0x00000009170972a4 */ /* 0x000fc4000f8e0204 */
[----:B------:R-:W-:Y:S02]  /*13a0*/  @!UP0 UIADD3 UR8, UPT, UPT, UR8, -UR7, URZ ;  /* 0x8000000708088290 */ /* 0x000fe4000fffe0ff */
[----:B------:R-:W-:Y:S02]  /*13b0*/  @!UP0 UIMAD UR6, UR9, UR6, UR7 ;  /* 0x00000006090682a4 */ /* 0x000fe4000f8e0207 */
[----:B------:R-:W-:Y:S02]  /*13c0*/  @!UP0 UIMAD UR4, UR8, UR23, UR5 ;  /* 0x00000017080482a4 */ /* 0x000fe4000f8e0205 */
[----:B------:R-:W-:Y:S02]  /*13d0*/  UIMAD UR46, UR25, UR11, UR46 ;  /* 0x0000000b192e72a4 */ /* 0x000fe4000f8e022e */
[----:B------:R-:W-:Y:S01]  /*13e0*/  UIMAD UR45, UR4, UR14, UR45 ;  /* 0x0000000e042d72a4 */ /* 0x000fe2000f8e022d */
[----:B------:R-:W-:Y:S02]  /*13f0*/  @!UP0 UMOV UR5, UR6 ;  /* 0x0000000600058c82 */ /* 0x000fe40008000000 */
[----:B------:R-:W-:-:S12]  /*1400*/  UIMAD UR46, UR5, UR25, UR46 ;  /* 0x00000019052e72a4 */ /* 0x000fd8000f8e022e */
.L_x_18:
[----:B------:R-:W-:Y:S02]  /*1410*/  UISETP.NE.AND UP1, UPT, UR26, 0x1, UPT ;  /* 0x000000011a00788c */ /* 0x000fe4000bf25270 */
[----:B------:R-:W-:Y:S02]  /*1420*/  UISETP.NE.AND UP0, UPT, UR22, 0x2, UPT ;  /* 0x000000021600788c */ /* 0x000fe4000bf05270 */
[----:B------:R-:W-:-:S05]  /*1430*/  ULOP3.LUT UR24, UR24, 0x800, URZ, 0xc0, !UPT ;  /* 0x0000080018187892 */ /* 0x000fca000f8ec0ff */
[----:B------:R-:W-:Y:S07]  /*1440*/  BRA.U UP1, `(.L_x_19) ;  /* 0x0000000101447547 */ /* 0x000fee000b800000 */
[----:B------:R-:W1:Y:S01]  /*1450*/  LDCU.128 UR8, c[0x0][0xb10] ;  /* 0x00016200ff0877ac */ /* 0x000e620008000c00 */
[----:B------:R-:W2:Y:S01]  /*1460*/  LDCU UR12, c[0x0][0xb0c] ;  /* 0x00016180ff0c77ac */ /* 0x000ea20008000800 */
[----:B------:R-:W3:Y:S01]  /*1470*/  LDCU UR13, c[0x0][0xb20] ;  /* 0x00016400ff0d77ac */ /* 0x000ee20008000800 */
[----:B-1----:R-:W-:Y:S02]  /*1480*/  UIMAD.WIDE.U32 UR6, UR46, UR8, URZ ;  /* 0x000000082e0672a5 */ /* 0x002fe4000f8e00ff */
[----:B------:R-:W-:Y:S02]  /*1490*/  UIMAD.WIDE.U32 UR4, UR45, UR11, URZ ;  /* 0x0000000b2d0472a5 */ /* 0x000fe4000f8e00ff */
[----:B--2---:R-:W-:Y:S02]  /*14a0*/  UISETP.NE.AND UP2, UPT, UR12, 0x1, UPT ;  /* 0x000000010c00788c */ /* 0x004fe4000bf45270 */
[----:B------:R-:W-:Y:S01]  /*14b0*/  UISETP.NE.AND UP1, UPT, UR10, 0x1, UPT ;  /* 0x000000010a00788c */ /* 0x000fe2000bf25270 */
[----:B------:R-:W-:-:S02]  /*14c0*/  UMOV UR6, UR7 ;  /* 0x0000000700067c82 */ /* 0x000fc40008000000 */
[----:B------:R-:W-:Y:S01]  /*14d0*/  UMOV UR4, UR5 ;  /* 0x0000000500047c82 */ /* 0x000fe20008000000 */
[----:B------:R-:W-:Y:S02]  /*14e0*/  USHF.R.U32.HI UR6, URZ, UR9, UR6 ;  /* 0x00000009ff067299 */ /* 0x000fe40008011606 */
[----:B---3--:R-:W-:Y:S02]  /*14f0*/  USHF.R.U32.HI UR4, URZ, UR13, UR4 ;  /* 0x0000000dff047299 */ /* 0x008fe40008011604 */
[----:B------:R-:W-:Y:S02]  /*1500*/  USEL UR5, UR46, UR6, !UP2 ;  /* 0x000000062e057287 */ /* 0x000fe4000d000000 */
[----:B------:R-:W-:-:S04]  /*1510*/  USEL UR4, UR45, UR4, !UP1 ;  /* 0x000000042d047287 */ /* 0x000fc8000c800000 */
[----:B------:R-:W-:Y:S02]  /*1520*/  UIADD3 UR6, UPT, UPT, UR5, -UR4, URZ ;  /* 0x8000000405067290 */ /* 0x000fe4000fffe0ff */
[----:B------:R-:W-:Y:S02]  /*1530*/  UIADD3 UR4, UPT, UPT, -UR5, UR4, URZ ;  /* 0x0000000405047290 */ /* 0x000fe4000fffe1ff */
[----:B------:R-:W-:Y:S02]  /*1540*/  UIMAD UR45, UR6, UR10, UR45 ;  /* 0x0000000a062d72a4 */ /* 0x000fe4000f8e022d */
[----:B------:R-:W-:-:S12]  /*1550*/  UIMAD UR46, UR4, UR12, UR46 ;  /* 0x0000000c042e72a4 */ /* 0x000fd8000f8e022e */
.L_x_19:
[----:B------:R-:W-:Y:S05]  /*1560*/  BRA.U !UP5, `(.L_x_20) ;  /* 0x000000010d0c7547 */ /* 0x000fea000b800000 */
[----:B------:R-:W-:Y:S01]  /*1570*/  UCGABAR_WAIT ;  /* 0x0000000000007dc7 */ /* 0x000fe20008000000 */
[----:B------:R-:W-:Y:S01]  /*1580*/  CCTL.IVALL ;  /* 0x00000000ff00798f */ /* 0x000fe20002000000 */
[----:B------:R-:W-:Y:S05]  /*1590*/  BRA `(.L_x_21) ;  /* 0x0000000000047947 */ /* 0x000fea0003800000 */
.L_x_20:
[----:B------:R-:W-:Y:S06]  /*15a0*/  BAR.SYNC.DEFER_BLOCKING 0x0 ;  /* 0x0000000000007b1d */ /* 0x000fec0000010000 */
.L_x_21:
[----:B------:R-:W-:Y:S05]  /*15b0*/  BRA.U UP0, `(.L_x_22) ;  /* 0x0000001100bc7547 */ /* 0x000fea000b800000 */
[----:B------:R-:W1:Y:S01]  /*15c0*/  LDCU UR6, c[0x0][0x38c] ;  /* 0x00007180ff0677ac */ /* 0x000e620008000800 */
[----:B------:R-:W-:Y:S01]  /*15d0*/  PLOP3.LUT P1, PT, PT, PT, UP3, 0x80, 0x8 ;  /* 0x000000000008781c */ /* 0x000fe20003f2f038 */
[----:B------:R-:W-:Y:S01]  /*15e0*/  IMAD.MOV.U32 R12, RZ, RZ, 0x1 ;  /* 0x00000001ff0c7424 */ /* 0x000fe200078e00ff */
[----:B------:R-:W-:Y:S01]  /*15f0*/  ISETP.EQ.OR P2, PT, R0, RZ, P3 ;  /* 0x000000ff0000720c */ /* 0x000fe20001f42670 */
[----:B------:R-:W-:Y:S01]  /*1600*/  UISETP.NE.AND UP1, UPT, UR22, URZ, UPT ;  /* 0x000000ff1600728c */ /* 0x000fe2000bf25270 */
[----:B------:R-:W-:Y:S02]  /*1610*/  PLOP3.LUT P1, PT, P1, PT, PT, 0x8, 0x80 ;  /* 0x000000000080781c */ /* 0x000fe40000f2e170 */
[----:B------:R-:W-:Y:S01]  /*1620*/  CS2R R10, SRZ ;  /* 0x00000000000a7805 */ /* 0x000fe2000001ff00 */
[----:B------:R-:W-:Y:S01]  /*1630*/  IMAD.MOV.U32 R9, RZ, RZ, RZ ;  /* 0x000000ffff097224 */ /* 0x000fe200078e00ff */
[----:B------:R-:W2:Y:S01]  /*1640*/  LDCU UR39, c[0x0][0x370] ;  /* 0x00006e00ff2777ac */ /* 0x000ea20008000800 */
[----:B------:R-:W-:Y:S01]  /*1650*/  IMAD.MOV.U32 R8, RZ, RZ, 0x1 ;  /* 0x00000001ff087424 */ /* 0x000fe200078e00ff */
[----:B------:R-:W3:Y:S01]  /*1660*/  LDCU.64 UR28, c[0x0][0x348] ;  /* 0x00006900ff1c77ac */ /* 0x000ee20008000a00 */
[----:B------:R-:W-:-:S02]  /*1670*/  USHF.R.U32.HI UR44, URZ, 0x5, UR24 ;  /* 0x00000005ff2c7899 */ /* 0x000fc40008011618 */
[----:B-1----:R-:W-:Y:S02]  /*1680*/  UIADD3 UR5, UPT, UPT, UR6, 0x1f, URZ ;  /* 0x0000001f06057890 */ /* 0x002fe4000fffe0ff */
[----:B------:R-:W-:Y:S02]  /*1690*/  UIADD3 UR47, UPT, UPT, UR6, 0x3e, URZ ;  /* 0x0000003e062f7890 */ /* 0x000fe4000fffe0ff */
[----:B------:R-:W-:Y:S01]  /*16a0*/  USHF.R.S32.HI UR4, URZ, 0x1f, UR5 ;  /* 0x0000001fff047899 */ /* 0x000fe20008011405 */
[----:B------:R-:W1:Y:S03]  /*16b0*/  LDCU UR38, c[0x0][0x374] ;  /* 0x00006e80ff2677ac */ /* 0x000e660008000800 */
[----:B------:R-:W-:Y:S02]  /*16c0*/  ULEA.HI UR4, UR4, UR5, URZ, 0x5 ;  /* 0x0000000504047291 */ /* 0x000fe4000f8f28ff */
[----:B------:R-:W-:-:S02]  /*16d0*/  USEL UR25, UR34, 0x2, UP1 ;  /* 0x0000000222197887 */ /* 0x000fc40008800000 */
[----:B------:R-:W-:Y:S02]  /*16e0*/  USHF.R.S32.HI UR42, URZ, 0x5, UR4 ;  /* 0x00000005ff2a7899 */ /* 0x000fe40008011404 */
[----:B------:R-:W-:Y:S02]  /*16f0*/  UIADD3 UR4, UPT, UPT, UR6, -0x1, URZ ;  /* 0xffffffff06047890 */ /* 0x000fe4000fffe0ff */
[----:B------:R-:W-:Y:S02]  /*1700*/  UISETP.LT.U32.AND UP0, UPT, UR42, 0x4, UPT ;  /* 0x000000042a00788c */ /* 0x000fe4000bf01070 */
[----:B------:R-:W-:Y:S02]  /*1710*/  UISETP.GE.U32.AND UP2, UPT, UR4, -0x3f, UPT ;  /* 0xffffffc10400788c */ /* 0x000fe4000bf46070 */
[----:B------:R-:W-:Y:S01]  /*1720*/  USEL UR41, UR42, 0x4, UP0 ;  /* 0x000000042a297887 */ /* 0x000fe20008000000 */
[----:B------:R-:W-:-:S03]  /*1730*/  UMOV UR5, URZ ;  /* 0x000000ff00057c82 */ /* 0x000fc60008000000 */
[----:B------:R-:W-:Y:S02]  /*1740*/  UIADD3 UR21, UPT, UPT, UR41, -0x1, URZ ;  /* 0xffffffff29157890 */ /* 0x000fe4000fffe0ff */
[----:B------:R-:W-:-:S03]  /*1750*/  UIADD3 UR43, UPT, UPT, UR42, -UR41, URZ ;  /* 0x800000292a2b7290 */ /* 0x000fc6000fffe0ff */
[----:B------:R-:W-:-:S04]  /*1760*/  @UP2 UIADD3 UR21, UPT, UPT, UR41, URZ, URZ ;  /* 0x000000ff29152290 */ /* 0x000fc8000fffe0ff */
[----:B-123--:R-:W-:-:S12]  /*1770*/  UIADD3 UR21, UPT, UPT, UR21, 0x1, URZ ;  /* 0x0000000115157890 */ /* 0x00efd8000fffe0ff */
.L_x_42:
[----:B------:R-:W-:Y:S01]  /*1780*/  UISETP.NE.AND UP0, UPT, UR48, URZ, UPT ;  /* 0x000000ff3000728c */ /* 0x000fe2000bf05270 */
[----:B------:R-:W1:Y:S08]  /*1790*/  S2UR UR48, SR_CgaCtaId ;  /* 0x00000000003079c3 */ /* 0x000e700000008800 */
[----:B------:R-:W-:Y:S05]  /*17a0*/  BRA.U UP0, `(.L_x_23) ;  /* 0x0000000100347547 */ /* 0x000fea000b800000 */
[----:B------:R-:W2:Y:S01]  /*17b0*/  S2R R0, SR_CgaCtaId ;  /* 0x0000000000007919 */ /* 0x000ea20000008800 */
[----:B------:R-:W-:-:S04]  /*17c0*/  MOV R2, 0x400 ;  /* 0x0000040000027802 */ /* 0x000fc80000000f00 */
[----:B--2---:R-:W-:Y:S02]  /*17d0*/  LEA R0, R0, R2, 0x18 ;  /* 0x0000000200007211 */ /* 0x004fe400078ec0ff */
[----:B------:R-:W-:-:S03]  /*17e0*/  SHF.L.U32 R2, R8, 0x1f, RZ ;  /* 0x0000001f08027819 */ /* 0x000fc600000006ff */
[----:B------:R-:W-:-:S04]  /*17f0*/  IMAD R0, R9, 0x8, R0 ;  /* 0x0000000809007824 */ /* 0x000fc800078e0200 */
[----:B------:R-:W2:Y:S02]  /*1800*/  SYNCS.PHASECHK.TRANS64.TRYWAIT P0, [R0+URZ+0xd0], R2 ;  /* 0x0000d002000075a7 */ /* 0x000ea400080011ff */
[----:B--2---:R-:W-:Y:S05]  /*1810*/  @!P0 BRA `(.L_x_24) ;  /* 0x0000005400d08947 */ /* 0x004fea0003800000 */
.L_x_102:
[----:B------:R-:W-:Y:S01]  /*1820*/  VIADD R9, R9, 0x1 ;  /* 0x0000000109097836 */ /* 0x000fe20000000000 */
[----:B------:R2:W-:Y:S04]  /*1830*/  SYNCS.ARRIVE.TRANS64.A1T0 RZ, [R0+URZ+0xc0], RZ ;  /* 0x0000c0ff00ff79a7 */ /* 0x0005e800081000ff */
[----:B------:R-:W-:-:S04]  /*1840*/  ISETP.NE.AND P0, PT, R9, 0x2, PT ;  /* 0x000000020900780c */ /* 0x000fc80003f05270 */
[----:B------:R-:W-:Y:S02]  /*1850*/  SEL R9, R9, RZ, P0 ;  /* 0x000000ff09097207 */ /* 0x000fe40000000000 */
[----:B--2---:R-:W-:-:S04]  /*1860*/  SEL R0, RZ, 0x1, P0 ;  /* 0x00000001ff007807 */ /* 0x004fc80000000000 */
[----:B------:R-:W-:-:S07]  /*1870*/  LOP3.LUT R8, R8, R0, RZ, 0x3c, !PT ;  /* 0x0000000008087212 */ /* 0x000fce00078e3cff */
.L_x_23:
[----:B------:R-:W-:Y:S01]  /*1880*/  UMOV UR6, 0x400 ;  /* 0x0000040000067882 */ /* 0x000fe20000000000 */
[----:B------:R-:W-:Y:S01]  /*1890*/  SHF.L.U32 R0, R12, 0x1f, RZ ;  /* 0x0000001f0c007819 */ /* 0x000fe200000006ff */
[----:B-1----:R-:W-:Y:S02]  /*18a0*/  ULEA UR6, UR48, UR6, 0x18 ;  /* 0x0000000630067291 */ /* 0x002fe4000f8ec0ff */
[----:B------:R-:W-:Y:S02]  /*18b0*/  UISETP.GE.U32.AND UP0, UPT, UR47, 0x3f, UPT ;  /* 0x0000003f2f00788c */ /* 0x000fe4000bf06070 */
[----:B------:R-:W-:Y:S02]  /*18c0*/  ULEA UR4, UR5, UR6, 0x3 ;  /* 0x0000000605047291 */ /* 0x000fe4000f8e18ff */
[----:B------:R-:W-:Y:S02]  /*18d0*/  USHF.L.U32 UR11, UR45, 0x6, URZ ;  /* 0x000000062d0b7899 */ /* 0x000fe400080006ff */
[----:B------:R-:W-:Y:S01]  /*18e0*/  ULEA UR35, UR46, UR44, 0x7 ;  /* 0x0000002c2e237291 */ /* 0x000fe2000f8e38ff */
[----:B------:R-:W-:-:S04]  /*18f0*/  UMOV UR13, URZ ;  /* 0x000000ff000d7c82 */ /* 0x000fc80008000000 */
[----:B------:R1:W2:Y:S01]  /*1900*/  SYNCS.PHASECHK.TRANS64.TRYWAIT P0, [UR4+0x20], R0 ;  /* 0x00002000ff0075a7 */ /* 0x0002a20008001104 */
[----:B------:R-:W-:Y:S06]  /*1910*/  BRA.U !UP0, `(.L_x_25) ;  /* 0x0000000108bc7547 */ /* 0x000fec000b800000 */
[----:B------:R-:W-:Y:S01]  /*1920*/  UMOV UR7, URZ ;  /* 0x000000ff00077c82 */ /* 0x000fe20008000000 */
[----:B------:R-:W-:-:S05]  /*1930*/  UMOV UR4, UR5 ;  /* 0x0000000500047c82 */ /* 0x000fca0008000000 */
.L_x_31:
[----:B------:R-:W-:Y:S01]  /*1940*/  ULEA UR33, UR4, UR6, 0x3 ;  /* 0x0000000604217291 */ /* 0x000fe2000f8e18ff */
[----:B--2---:R-:W-:Y:S01]  /*1950*/  @!P3 MOV R2, 0x1800 ;  /* 0x000018000002b802 */ /* 0x004fe20000000f00 */
[----:B--2-4-:R-:W-:Y:S10]  /*1960*/  @P0 BRA `(.L_x_26) ;  /* 0x00000000000c0947 */ /* 0x014ff40003800000 */
[----:B------:R-:W-:-:S04]  /*1970*/  SHF.L.U32 R3, R12, 0x1f, RZ ;  /* 0x0000001f0c037819 */ /* 0x000fc800000006ff */
[----:B------:R-:W2:Y:S02]  /*1980*/  SYNCS.PHASECHK.TRANS64.TRYWAIT P0, [UR33+0x20], R3 ;  /* 0x00002003ff0075a7 */ /* 0x000ea40008001121 */
[----:B--2---:R-:W-:Y:S05]  /*1990*/  @!P0 BRA `(.L_x_27) ;  /* 0x0000005400848947 */ /* 0x004fea0003800000 */
.L_x_26:
[----:B------:R2:W-:Y:S01]  /*19a0*/  @!P3 SYNCS.ARRIVE.TRANS64 RZ, [UR33], R2 ;  /* 0x00000002ffffb9a7 */ /* 0x0005e20008000021 */
[----:B------:R-:W-:-:S04]  /*19b0*/  ULOP3.LUT UR5, UR25, 0x2, URZ, 0xfc, !UPT ;  /* 0x0000000219057892 */ /* 0x000fc8000f8efcff */
[----:B------:R-:W-:-:S09]  /*19c0*/  UISETP.NE.AND UP0, UPT, UR5, 0x2, UPT ;  /* 0x000000020500788c */ /* 0x000fd2000bf05270 */
[----:B------:R-:W-:Y:S05]  /*19d0*/  BRA.U UP0, `(.L_x_28) ;  /* 0x0000000100047547 */ /* 0x000fea000b800000 */
[----:B------:R-:W-:Y:S05]  /*19e0*/  BPT.TRAP 0x1 ;  /* 0x000000040000795c */ /* 0x000fea0000300000 */
.L_x_28:
[----:B------:R-:W-:Y:S04]  /*19f0*/  BSSY.RECONVERGENT B0, `(.L_x_29) ;  /* 0x0000003000007945 */ /* 0x000fe80003800200 */
[----:B------:R-:W-:Y:S05]  /*1a00*/  @P2 BRA `(.L_x_30) ;  /* 0x0000000000042947 */ /* 0x000fea0003800000 */
[----:B------:R-:W-:Y:S05]  /*1a10*/  BPT.TRAP 0x1 ;  /* 0x000000040000795c */ /* 0x000fea0000300000 */
.L_x_30:
[----:B------:R-:W-:Y:S05]  /*1a20*/  BSYNC.RECONVERGENT B0 ;  /* 0x0000000000007941 */ /* 0x000fea0003800200 */
.L_x_29:
[----:B------:R-:W-:Y:S02]  /*1a30*/  UIADD3 UR5, UPT, UPT, UR4, 0x1, URZ ;  /* 0x0000000104057890 */ /* 0x000fe4000fffe0ff */
[----:B------:R-:W-:Y:S02]  /*1a40*/  ULEA UR32, UR4, UR24, 0xc ;  /* 0x0000001804207291 */ /* 0x000fe4000f8e60ff */
[----:B------:R-:W-:Y:S02]  /*1a50*/  UISETP.NE.AND UP0, UPT, UR5, 0x4, UPT ;  /* 0x000000040500788c */ /* 0x000fe4000bf05270 */
[----:B------:R-:W-:Y:S02]  /*1a60*/  UIADD3 UR16, UP1, UPT, UR28, 0x80, URZ ;  /* 0x000000801c107890 */ /* 0x000fe4000ff3e0ff */
[----:B------:R-:W-:Y:S02]  /*1a70*/  USEL UR9, URZ, 0x1, UP0 ;  /* 0x00000001ff097887 */ /* 0x000fe40008000000 */
[----:B------:R-:W-:-:S02]  /*1a80*/  USEL UR5, UR5, URZ, UP0 ;  /* 0x000000ff05057287 */ /* 0x000fc40008000000 */
[----:B------:R-:W-:Y:S02]  /*1a90*/  UIADD3 UR14, UP0, UPT, UR28, 0x180, URZ ;  /* 0x000001801c0e7890 */ /* 0x000fe4000ff1e0ff */
[----:B------:R-:W-:Y:S01]  /*1aa0*/  ULEA UR8, UR5, UR6, 0x3 ;  /* 0x0000000605087291 */ /* 0x000fe2000f8e18ff */
[----:B------:R-:W-:Y:S01]  /*1ab0*/  LOP3.LUT R12, R12, UR9, RZ, 0x3c, !PT ;  /* 0x000000090c0c7c12 */ /* 0x000fe2000f8e3cff */
[----:B------:R-:W-:Y:S02]  /*1ac0*/  USHF.L.U32 UR34, UR7, 0x5, URZ ;  /* 0x0000000507227899 */ /* 0x000fe400080006ff */
[----:B------:R-:W-:Y:S01]  /*1ad0*/  UIADD3.X UR17, UPT, UPT, URZ, UR29, URZ, UP1, !UPT ;  /* 0x0000001dff117290 */ /* 0x000fe20008ffe4ff */
[----:B-1----:R-:W-:Y:S01]  /*1ae0*/  SHF.L.U32 R0, R12, 0x1f, RZ ;  /* 0x0000001f0c007819 */ /* 0x002fe200000006ff */
[----:B------:R-:W-:Y:S02]  /*1af0*/  UIADD3 UR32, UPT, UPT, UR6, 0x4400, UR32 ;  /* 0x0000440006207890 */ /* 0x000fe4000fffe020 */
[----:B------:R-:W-:Y:S01]  /*1b00*/  UIADD3.X UR15, UPT, UPT, URZ, UR29, URZ, UP0, !UPT ;  /* 0x0000001dff0f7290 */ /* 0x000fe200087fe4ff */
[----:B------:R3:W4:Y:S01]  /*1b10*/  SYNCS.PHASECHK.TRANS64.TRYWAIT P0, [UR8+0x20], R0 ;  /* 0x00002000ff0075a7 */ /* 0x0007220008001108 */
[----:B------:R-:W-:Y:S01]  /*1b20*/  ULEA UR8, UR4, UR6, 0xb ;  /* 0x0000000604087291 */ /* 0x000fe2000f8e58ff */
[----:B------:R-:W-:Y:S01]  /*1b30*/  UMOV UR13, 0x30000 ;  /* 0x00030000000d7882 */ /* 0x000fe20000000000 */
[----:B------:R-:W-:-:S02]  /*1b40*/  UMOV UR18, 0x0 ;  /* 0x0000000000127882 */ /* 0x000fc40000000000 */
[----:B------:R-:W-:Y:S01]  /*1b50*/  UIADD3 UR8, UPT, UPT, UR8, 0x8400, URZ ;  /* 0x0000840008087890 */ /* 0x000fe2000fffe0ff */
[----:B------:R-:W-:Y:S01]  /*1b60*/  UMOV UR19, 0x10000000 ;  /* 0x1000000000137882 */ /* 0x000fe20000000000 */
[----:B------:R-:W-:Y:S01]  /*1b70*/  UMOV UR12, UR36 ;  /* 0x00000024000c7c82 */ /* 0x000fe20008000000 */
[----:B------:R-:W-:Y:S01]  /*1b80*/  UMOV UR9, UR33 ;  /* 0x0000002100097c82 */ /* 0x000fe20008000000 */
[----:B------:R-:W-:Y:S01]  /*1b90*/  UMOV UR10, UR34 ;  /* 0x00000022000a7c82 */ /* 0x000fe20008000000 */
[----:B------:R1:W-:Y:S01]  /*1ba0*/  UTMALDG.3D.MULTICAST [UR32], [UR16], UR13, desc[UR18] ;  /* 0x00001220100073b4 */ /* 0x0003e2000801180d */
[----:B------:R-:W-:Y:S01]  /*1bb0*/  UIADD3 UR7, UPT, UPT, UR7, 0x1, URZ ;  /* 0x0000000107077890 */ /* 0x000fe2000fffe0ff */
[----:B------:R-:W-:-:S03]  /*1bc0*/  UMOV UR4, UR5 ;  /* 0x0000000500047c82 */ /* 0x000fc60008000000 */
[----:B------:R-:W-:Y:S01]  /*1bd0*/  UISETP.NE.AND UP0, UPT, UR7, UR21, UPT ;  /* 0x000000150700728c */ /* 0x000fe2000bf05270 */
[----:B------:R3:W-:Y:S01]  /*1be0*/  UTMALDG.3D [UR8], [UR14], desc[UR18] ;  /* 0x000012080e0075b4 */ /* 0x0007e20008011000 */
[----:B-1----:R-:W-:-:S07]  /*1bf0*/  UMOV UR13, UR21 ;  /* 0x00000015000d7c82 */ /* 0x002fce0008000000 */
[----:B---3--:R-:W-:Y:S05]  /*1c00*/  BRA.U UP0, `(.L_x_31) ;  /* 0xfffffffd004c7547 */ /* 0x008fea000b83ffff */
.L_x_25:
[----:B------:R-:W-:Y:S01]  /*1c10*/  ULEA UR4, UR5, UR6, 0x3 ;  /* 0x0000000605047291 */ /* 0x000fe2000f8e18ff */
[----:B-1----:R-:W-:Y:S01]  /*1c20*/  SHF.L.U32 R0, R12, 0x1f, RZ ;  /* 0x0000001f0c007819 */ /* 0x002fe200000006ff */
[----:B------:R-:W-:Y:S01]  /*1c30*/  @!P1 SYNCS.ARRIVE.TRANS64.A1T0 RZ, [UR6+0x58], RZ ;  /* 0x000058ffffff99a7 */ /* 0x000fe20008100006 */
[----:B------:R-:W-:-:S06]  /*1c40*/  UISETP.GT.AND UP0, UPT, UR42, UR41, UPT ;  /* 0x000000292a00728c */ /* 0x000fcc000bf04270 */
[----:B--2-4-:R1:W2:Y:S03]  /*1c50*/  SYNCS.PHASECHK.TRANS64.TRYWAIT P0, [UR4+0x20], R0 ;  /* 0x00002000ff0075a7 */ /* 0x0142a60008001104 */
[----:B------:R-:W-:Y:S05]  /*1c60*/  BRA.U !UP0, `(.L_x_32) ;  /* 0x0000000108c07547 */ /* 0x000fea000b800000 */
[----:B------:R-:W-:Y:S01]  /*1c70*/  UIADD3 UR26, UPT, UPT, UR43, UR13, URZ ;  /* 0x0000000d2b1a7290 */ /* 0x000fe2000fffe0ff */
[----:B------:R-:W-:-:S11]  /*1c80*/  UMOV UR4, UR5 ;  /* 0x0000000500047c82 */ /* 0x000fd60008000000 */
.L_x_38:
[----:B------:R-:W-:Y:S01]  /*1c90*/  ULEA UR17, UR4, UR6, 0x3 ;  /* 0x0000000604117291 */ /* 0x000fe2000f8e18ff */
[----:B--2---:R-:W-:Y:S01]  /*1ca0*/  @!P3 MOV R2, 0x1800 ;  /* 0x000018000002b802 */ /* 0x004fe20000000f00 */
[----:B--2-4-:R-:W-:Y:S10]  /*1cb0*/  @P0 BRA `(.L_x_33) ;  /* 0x00000000000c0947 */ /* 0x014ff40003800000 */
[----:B------:R-:W-:-:S04]  /*1cc0*/  SHF.L.U32 R3, R12, 0x1f, RZ ;  /* 0x0000001f0c037819 */ /* 0x000fc800000006ff */
[----:B------:R-:W2:Y:S02]  /*1cd0*/  SYNCS.PHASECHK.TRANS64.TRYWAIT P0, [UR17+0x20], R3 ;  /* 0x00002003ff0075a7 */ /* 0x000ea40008001111 */
[----:B--2---:R-:W-:Y:S05]  /*1ce0*/  @!P0 BRA `(.L_x_34) ;  /* 0x0000005000c88947 */ /* 0x004fea0003800000 */
.L_x_33:
[----:B------:R2:W-:Y:S01]  /*1cf0*/  @!P3 SYNCS.ARRIVE.TRANS64 RZ, [UR17], R2 ;  /* 0x00000002ffffb9a7 */ /* 0x0005e20008000011 */
[----:B------:R-:W-:-:S04]  /*1d00*/  ULOP3.LUT UR5, UR25, 0x2, URZ, 0xfc, !UPT ;  /* 0x0000000219057892 */ /* 0x000fc8000f8efcff */
[----:B------:R-:W-:-:S09]  /*1d10*/  UISETP.NE.AND UP0, UPT, UR5, 0x2, UPT ;  /* 0x000000020500788c */ /* 0x000fd2000bf05270 */
[----:B------:R-:W-:Y:S05]  /*1d20*/  BRA.U UP0, `(.L_x_35) ;  /* 0x0000000100047547 */ /* 0x000fea000b800000 */
[----:B------:R-:W-:Y:S05]  /*1d30*/  BPT.TRAP 0x1 ;  /* 0x000000040000795c */ /* 0x000fea0000300000 */
.L_x_35:
[----:B------:R-:W-:Y:S04]  /*1d40*/  BSSY.RECONVERGENT B0, `(.L_x_36) ;  /* 0x0000003000007945 */ /* 0x000fe80003800200 */
[----:B------:R-:W-:Y:S05]  /*1d50*/  @P2 BRA `(.L_x_37) ;  /* 0x0000000000042947 */ /* 0x000fea0003800000 */
[----:B------:R-:W-:Y:S05]  /*1d60*/  BPT.TRAP 0x1 ;  /* 0x000000040000795c */ /* 0x000fea0000300000 */
.L_x_37:
[----:B------:R-:W-:Y:S05]  /*1d70*/  BSYNC.RECONVERGENT B0 ;  /* 0x0000000000007941 */ /* 0x000fea0003800200 */
.L_x_36:
[----:B------:R-:W-:Y:S02]  /*1d80*/  UIADD3 UR5, UPT, UPT, UR4, 0x1, URZ ;  /* 0x0000000104057890 */ /* 0x000fe4000fffe0ff */
[----:B------:R-:W-:Y:S02]  /*1d90*/  ULEA UR16, UR4, UR24, 0xc ;  /* 0x0000001804107291 */ /* 0x000fe4000f8e60ff */
[----:B------:R-:W-:Y:S02]  /*1da0*/  UISETP.NE.AND UP0, UPT, UR5, 0x4, UPT ;  /* 0x000000040500788c */ /* 0x000fe4000bf05270 */
[----:B------:R-:W-:Y:S02]  /*1db0*/  UIADD3 UR22, UP1, UPT, UR28, 0x80, URZ ;  /* 0x000000801c167890 */ /* 0x000fe4000ff3e0ff */
[----:B------:R-:W-:Y:S02]  /*1dc0*/  USEL UR8, URZ, 0x1, UP0 ;  /* 0x00000001ff087887 */ /* 0x000fe40008000000 */
[----:B------:R-:W-:-:S02]  /*1dd0*/  USEL UR5, UR5, URZ, UP0 ;  /* 0x000000ff05057287 */ /* 0x000fc40008000000 */
[----:B------:R-:W-:Y:S02]  /*1de0*/  UIADD3 UR14, UP0, UPT, UR28, 0x180, URZ ;  /* 0x000001801c0e7890 */ /* 0x000fe4000ff1e0ff */
[----:B------:R-:W-:Y:S01]  /*1df0*/  LOP3.LUT R12, R12, UR8, RZ, 0x3c, !PT ;  /* 0x000000080c0c7c12 */ /* 0x000fe2000f8e3cff */
[----:B------:R-:W-:Y:S02]  /*1e00*/  ULEA UR7, UR5, UR6, 0x3 ;  /* 0x0000000605077291 */ /* 0x000fe4000f8e18ff */
[----:B------:R-:W-:Y:S01]  /*1e10*/  ULEA UR8, UR4, UR6, 0xb ;  /* 0x0000000604087291 */ /* 0x000fe2000f8e58ff */
[----:B-1----:R-:W-:Y:S01]  /*1e20*/  SHF.L.U32 R0, R12, 0x1f, RZ ;  /* 0x0000001f0c007819 */ /* 0x002fe200000006ff */
[----:B------:R-:W-:Y:S02]  /*1e30*/  USHF.L.U32 UR18, UR13, 0x5, URZ ;  /* 0x000000050d127899 */ /* 0x000fe400080006ff */
[----:B------:R-:W-:Y:S02]  /*1e40*/  UIADD3 UR16, UPT, UPT, UR6, 0x4400, UR16 ;  /* 0x0000440006107890 */ /* 0x000fe4000fffe010 */
[----:B------:R-:W-:Y:S01]  /*1e50*/  UIADD3.X UR23, UPT, UPT, URZ, UR29, URZ, UP1, !UPT ;  /* 0x0000001dff177290 */ /* 0x000fe20008ffe4ff */
[----:B------:R3:W4:Y:S01]  /*1e60*/  SYNCS.PHASECHK.TRANS64.TRYWAIT P0, [UR7+0x20], R0 ;  /* 0x00002000ff0075a7 */ /* 0x0007220008001107 */
[----:B------:R-:W-:-:S02]  /*1e70*/  UIADD3 UR8, UPT, UPT, UR8, 0x8400, URZ ;  /* 0x0000840008087890 */ /* 0x000fc4000fffe0ff */
[----:B------:R-:W-:Y:S01]  /*1e80*/  UIADD3.X UR15, UPT, UPT, URZ, UR29, URZ, UP0, !UPT ;  /* 0x0000001dff0f7290 */ /* 0x000fe200087fe4ff */
[----:B------:R-:W-:Y:S01]  /*1e90*/  UMOV UR7, 0x30000 ;  /* 0x0003000000077882 */ /* 0x000fe20000000000 */
[----:B------:R-:W-:Y:S01]  /*1ea0*/  UMOV UR30, 0x0 ;  /* 0x00000000001e7882 */ /* 0x000fe20000000000 */
[----:B------:R-:W-:Y:S01]  /*1eb0*/  UMOV UR31, 0x10000000 ;  /* 0x10000000001f7882 */ /* 0x000fe20000000000 */
[----:B------:R-:W-:Y:S01]  /*1ec0*/  UMOV UR19, UR35 ;  /* 0x0000002300137c82 */ /* 0x000fe20008000000 */
[----:B------:R-:W-:Y:S01]  /*1ed0*/  UMOV UR20, UR36 ;  /* 0x0000002400147c82 */ /* 0x000fe20008000000 */
[----:B------:R-:W-:Y:S01]  /*1ee0*/  UMOV UR12, UR36 ;  /* 0x00000024000c7c82 */ /* 0x000fe20008000000 */
[----:B------:R-:W-:Y:S01]  /*1ef0*/  UMOV UR9, UR17 ;  /* 0x0000001100097c82 */ /* 0x000fe20008000000 */
[----:B------:R-:W-:Y:S01]  /*1f00*/  UMOV UR10, UR18 ;  /* 0x00000012000a7c82 */ /* 0x000fe20008000000 */
[----:B------:R3:W-:Y:S01]  /*1f10*/  UTMALDG.3D.MULTICAST [UR16], [UR22], UR7, desc[UR30] ;  /* 0x00001e10160073b4 */ /* 0x0007e20008011807 */
[----:B------:R-:W-:Y:S01]  /*1f20*/  UIADD3 UR13, UPT, UPT, UR13, 0x1, URZ ;  /* 0x000000010d0d7890 */ /* 0x000fe2000fffe0ff */
[----:B------:R-:W-:-:S03]  /*1f30*/  UMOV UR4, UR5 ;  /* 0x0000000500047c82 */ /* 0x000fc60008000000 */
[----:B------:R-:W-:Y:S01]  /*1f40*/  UISETP.NE.AND UP0, UPT, UR13, UR26, UPT ;  /* 0x0000001a0d00728c */ /* 0x000fe2000bf05270 */
[----:B------:R3:W-:Y:S08]  /*1f50*/  UTMALDG.3D [UR8], [UR14], desc[UR30] ;  /* 0x00001e080e0075b4 */ /* 0x0007f00008011000 */
[----:B---3--:R-:W-:Y:S05]  /*1f60*/  BRA.U UP0, `(.L_x_38) ;  /* 0xfffffffd00487547 */ /* 0x008fea000b83ffff */
.L_x_32:
[C---:B------:R-:W-:Y:S01]  /*1f70*/  LEA R3, R11.reuse, UR6, 0x3 ;  /* 0x000000060b037c11 */ /* 0x040fe2000f8e18ff */
[----:B------:R-:W-:Y:S01]  /*1f80*/  NOP ;  /* 0x0000000000007918 */ /* 0x000fe20000000000 */
[----:B-1----:R-:W-:Y:S02]  /*1f90*/  SHF.L.U32 R0, R10, 0x1f, RZ ;  /* 0x0000001f0a007819 */ /* 0x002fe400000006ff */
[----:B------:R-:W-:Y:S02]  /*1fa0*/  LEA R4, R11, UR6, 0x4 ;  /* 0x000000060b047c11 */ /* 0x000fe4000f8e20ff */
[----:B--2-4-:R-:W1:Y:S02]  /*1fb0*/  SYNCS.PHASECHK.TRANS64.TRYWAIT P0, [R3+URZ+0x60], R0 ;  /* 0x00006000030075a7 */ /* 0x014e6400080011ff */
[----:B-1----:R-:W-:Y:S05]  /*1fc0*/  @!P0 BRA `(.L_x_39) ;  /* 0x0000005000288947 */ /* 0x002fea0003800000 */
.L_x_105:
[----:B------:R-:W2:Y:S01]  /*1fd0*/  LDS.128 R4, [R4+0xf0] ;  /* 0x0000f00004047984 */ /* 0x000ea20000000c00 */
[----:B------:R-:W-:Y:S01]  /*1fe0*/  UISETP.GE.AND UP0, UPT, UR40, 0x1, UPT ;  /* 0x000000012800788c */ /* 0x000fe2000bf06270 */
[----:B------:R-:W-:Y:S01]  /*1ff0*/  @!PT LDS RZ, [RZ] ;  /* 0x00000000fffff984 */ /* 0x000fe20000000800 */
[----:B------:R-:W-:Y:S01]  /*2000*/  @!PT LDS RZ, [RZ] ;  /* 0x00000000fffff984 */ /* 0x000fe20000000800 */
[----:B------:R-:W-:Y:S01]  /*2010*/  @!PT LDS RZ, [RZ] ;  /* 0x00000000fffff984 */ /* 0x000fe20000000800 */
[----:B------:R-:W-:Y:S01]  /*2020*/  @!PT LDS RZ, [RZ] ;  /* 0x00000000fffff984 */ /* 0x000fe20000000800 */
[----:B------:R3:W-:Y:S06]  /*2030*/  MEMBAR.ALL.CTA ;  /* 0x0000000000007992 */ /* 0x0007ec0000008000 */
[----:B---3--:R-:W3:Y:S01]  /*2040*/  FENCE.VIEW.ASYNC.S ;  /* 0x00000000000073c6 */ /* 0x008ee20000000000 */
[----:B--2---:R-:W-:-:S13]  /*2050*/  LOP3.LUT P0, RZ, R6, 0x1, RZ, 0xc0, !PT ;  /* 0x0000000106ff7812 */ /* 0x004fda000780c0ff */
[----:B---3--:R-:W-:Y:S01]  /*2060*/  VOTEU.ANY UP1, P0 ;  /* 0x0000000000ff7886 */ /* 0x008fe20000020100 */
[----:B------:R-:W-:-:S13]  /*2070*/  PLOP3.LUT P0, PT, PT, PT, UP1, 0x80, 0x8 ;  /* 0x000000000008781c */ /* 0x000fda0003f0f018 */
[----:B-1----:R-:W-:Y:S02]  /*2080*/  @P0 LOP3.LUT R0, R5, 0xffff, RZ, 0xc0, !PT ;  /* 0x0000ffff05000812 */ /* 0x002fe400078ec0ff */
[----:B------:R-:W-:Y:S02]  /*2090*/  @P0 MOV R2, R4 ;  /* 0x0000000400020202 */ /* 0x000fe40000000f00 */
[----:B------:R-:W-:Y:S01]  /*20a0*/  @P0 R2UR UR7, R0 ;  /* 0x00000000000702ca */ /* 0x000fe200000e0000 */
[----:B------:R-:W-:Y:S01]  /*20b0*/  VIADD R0, R3, 0x70 ;  /* 0x0000007003007836 */ /* 0x000fe20000000000 */
[----:B------:R-:W-:Y:S02]  /*20c0*/  @P0 SHF.R.U32.HI R4, RZ, 0x10, R5 ;  /* 0x00000010ff040819 */ /* 0x000fe40000011605 */
[----:B------:R-:W-:Y:S02]  /*20d0*/  @P0 R2UR UR8, R2 ;  /* 0x00000000020802ca */ /* 0x000fe400000e0000 */
[----:B------:R-:W-:-:S02]  /*20e0*/  PRMT R0, RZ, 0x654, R0 ;  /* 0x00000654ff007816 */ /* 0x000fc40000000000 */
[----:B------:R-:W-:Y:S02]  /*20f0*/  @P0 R2UR UR4, R4 ;  /* 0x00000000040402ca */ /* 0x000fe400000e0000 */
[----:B------:R1:W-:Y:S03]  /*2100*/  SYNCS.ARRIVE.TRANS64.RED.A1T0 RZ, [R0+URZ], RZ ;  /* 0x000000ff00ff79a7 */ /* 0x0003e600081004ff */
[----:B------:R-:W-:-:S04]  /*2110*/  @UP1 UMOV UR27, UR7 ;  /* 0x00000007001b1c82 */ /* 0x000fc80008000000 */
[----:B------:R-:W-:-:S04]  /*2120*/  @UP1 UMOV UR37, UR8 ;  /* 0x0000000800251c82 */ /* 0x000fc80008000000 */
[----:B------:R-:W-:Y:S01]  /*2130*/  @UP1 UMOV UR36, UR4 ;  /* 0x0000000400241c82 */ /* 0x000fe20008000000 */
[----:B------:R-:W-:Y:S05]  /*2140*/  BRA.U !UP0, `(.L_x_40) ;  /* 0x0000000108d47547 */ /* 0x000fea000b800000 */
[----:B------:R-:W2:Y:S01]  /*2150*/  LDCU.128 UR12, c[0x0][0xb10] ;  /* 0x00016200ff0c77ac */ /* 0x000ea20008000c00 */
[----:B------:R-:W3:Y:S01]  /*2160*/  LDCU UR26, c[0x0][0xb20] ;  /* 0x00016400ff1a77ac */ /* 0x000ee20008000800 */
[----:B------:R-:W4:Y:S01]  /*2170*/  LDCU UR20, c[0x0][0xb0c] ;  /* 0x00016180ff1477ac */ /* 0x000f220008000800 */
[----:B------:R-:W1:Y:S01]  /*2180*/  LDCU.64 UR10, c[0x0][0xb28] ;  /* 0x00016500ff0a77ac */ /* 0x000e620008000a00 */
[----:B------:R-:W-:Y:S02]  /*2190*/  UISETP.NE.AND UP3, UPT, UR40, 0x1, UPT ;  /* 0x000000012800788c */ /* 0x000fe4000bf65270 */
[----:B--2---:R-:W-:Y:S02]  /*21a0*/  UIMAD.WIDE.U32 UR16, UR38, UR15, URZ ;  /* 0x0000000f261072a5 */ /* 0x004fe4000f8e00ff */
[----:B------:R-:W-:Y:S02]  /*21b0*/  UIMAD.WIDE.U32 UR8, UR39, UR12, URZ ;  /* 0x0000000c270872a5 */ /* 0x000fe4000f8e00ff */
[----:B------:R-:W-:-:S02]  /*21c0*/  UISETP.NE.AND UP0, UPT, UR14, 0x1, UPT ;  /* 0x000000010e00788c */ /* 0x000fc4000bf05270 */
[----:B------:R-:W-:Y:S01]  /*21d0*/  UIMAD.WIDE.U32 UR22, UR27, UR15, URZ ;  /* 0x0000000f1b1672a5 */ /* 0x000fe2000f8e00ff */
[----:B------:R-:W-:Y:S02]  /*21e0*/  UMOV UR16, UR17 ;  /* 0x0000001100107c82 */ /* 0x000fe40008000000 */
[----:B------:R-:W-:Y:S01]  /*21f0*/  UMOV UR8, UR9 ;  /* 0x0000000900087c82 */ /* 0x000fe20008000000 */
[----:B---3--:R-:W-:Y:S02]  /*2200*/  USHF.R.U32.HI UR16, URZ, UR26, UR16 ;  /* 0x0000001aff107299 */ /* 0x008fe40008011610 */
[----:B----4-:R-:W-:Y:S02]  /*2210*/  UISETP.NE.AND UP2, UPT, UR20, 0x1, UPT ;  /* 0x000000011400788c */ /* 0x010fe4000bf45270 */
[----:B------:R-:W-:Y:S02]  /*2220*/  USHF.R.U32.HI UR8, URZ, UR13, UR8 ;  /* 0x0000000dff087299 */ /* 0x000fe40008011608 */
[----:B------:R-:W-:-:S02]  /*2230*/  USEL UR7, UR38, UR16, !UP0 ;  /* 0x0000001026077287 */ /* 0x000fc4000c000000 */
[----:B------:R-:W-:Y:S02]  /*2240*/  USEL UR8, UR39, UR8, !UP2 ;  /* 0x0000000827087287 */ /* 0x000fe4000d000000 */
[----:B-1----:R-:W-:Y:S01]  /*2250*/  UIMAD.WIDE.U32 UR16, UR7, UR10, URZ ;  /* 0x0000000a071072a5 */ /* 0x002fe2000f8e00ff */
[----:B------:R-:W-:Y:S01]  /*2260*/  UMOV UR4, UR23 ;  /* 0x0000001700047c82 */ /* 0x000fe20008000000 */
[----:B------:R-:W-:Y:S02]  /*2270*/  UIMAD.WIDE.U32 UR18, UR37, UR12, URZ ;  /* 0x0000000c251272a5 */ /* 0x000fe4000f8e00ff */
[----:B------:R-:W-:-:S03]  /*2280*/  UIMAD.WIDE.U32 UR22, UR8, UR10, URZ ;  /* 0x0000000a081672a5 */ /* 0x000fc6000f8e00ff */
[----:B------:R-:W-:Y:S01]  /*2290*/  UMOV UR16, UR17 ;  /* 0x0000001100107c82 */ /* 0x000fe20008000000 */
[----:B------:R-:W-:Y:S02]  /*22a0*/  USHF.R.U32.HI UR4, URZ, UR26, UR4 ;  /* 0x0000001aff047299 */ /* 0x000fe40008011604 */
[----:B------:R-:W-:Y:S01]  /*22b0*/  @UP3 USHF.R.U32.HI UR7, URZ, UR11, UR16 ;  /* 0x0000000bff073299 */ /* 0x000fe20008011610 */
[----:B------:R-:W-:Y:S01]  /*22c0*/  UMOV UR18, UR19 ;  /* 0x0000001300127c82 */ /* 0x000fe20008000000 */
[----:B------:R-:W-:Y:S01]  /*22d0*/  UMOV UR22, UR23 ;  /* 0x0000001700167c82 */ /* 0x000fe20008000000 */
[----:B------:R-:W-:Y:S02]  /*22e0*/  USHF.R.U32.HI UR13, URZ, UR13, UR18 ;  /* 0x0000000dff0d7299 */ /* 0x000fe40008011612 */
[----:B------:R-:W-:Y:S02]  /*22f0*/  USEL UR4, UR27, UR4, !UP0 ;  /* 0x000000041b047287 */ /* 0x000fe4000c000000 */
[----:B------:R-:W-:-:S02]  /*2300*/  @UP3 USHF.R.U32.HI UR8, URZ, UR11, UR22 ;  /* 0x0000000bff083299 */ /* 0x000fc40008011616 */
[----:B------:R-:W-:Y:S02]  /*2310*/  UIMAD UR9, UR40, UR7, URZ ;  /* 0x00000007280972a4 */ /* 0x000fe4000f8e02ff */
[----:B------:R-:W-:Y:S02]  /*2320*/  USEL UR7, UR37, UR13, !UP2 ;  /* 0x0000000d25077287 */ /* 0x000fe4000d000000 */
[----:B------:R-:W-:Y:S02]  /*2330*/  UIMAD UR12, UR40, UR8, URZ ;  /* 0x00000008280c72a4 */ /* 0x000fe4000f8e02ff */
[----:B------:R-:W-:Y:S02]  /*2340*/  UISETP.GE.AND UP0, UPT, UR4, UR9, UPT ;  /* 0x000000090400728c */ /* 0x000fe4000bf06270 */
[----:B------:R-:W-:Y:S02]  /*2350*/  UIMAD.WIDE.U32 UR16, UR4, UR10, URZ ;  /* 0x0000000a041072a5 */ /* 0x000fe4000f8e00ff */
[----:B------:R-:W-:-:S02]  /*2360*/  UISETP.GE.OR UP0, UPT, UR7, UR12, UP0 ;  /* 0x0000000c0700728c */ /* 0x000fc40008706670 */
        /* <DEDUP_REMOVED lines=19> */
.L_x_40:
[----:B------:R-:W2:Y:S02]  /*24a0*/  LDCU UR4, c[0x0][0xb30] ;  /* 0x00016600ff0477ac */ /* 0x000ea40008000800 */
[----:B--2---:R-:W-:-:S09]  /*24b0*/  UISETP.NE.AND UP0, UPT, UR4, 0x1, UPT ;  /* 0x000000010400788c */ /* 0x004fd2000bf05270 */
[----:B------:R-:W-:Y:S05]  /*24c0*/  BRA.U UP0, `(.L_x_41) ;  /* 0x0000000100447547 */ /* 0x000fea000b800000 */
[----:B------:R-:W2:Y:S01]  /*24d0*/  LDCU.128 UR12, c[0x0][0xb10] ;  /* 0x00016200ff0c77ac */ /* 0x000ea20008000c00 */
[----:B------:R-:W3:Y:S01]  /*24e0*/  LDCU UR16, c[0x0][0xb0c] ;  /* 0x00016180ff1077ac */ /* 0x000ee20008000800 */
[----:B------:R-:W4:Y:S01]  /*24f0*/  LDCU UR17, c[0x0][0xb20] ;  /* 0x00016400ff1177ac */ /* 0x000f220008000800 */
[----:B--2---:R-:W-:Y:S02]  /*2500*/  UIMAD.WIDE.U32 UR10, UR37, UR12, URZ ;  /* 0x0000000c250a72a5 */ /* 0x004fe4000f8e00ff */
[----:B------:R-:W-:Y:S02]  /*2510*/  UIMAD.WIDE.U32 UR8, UR27, UR15, URZ ;  /* 0x0000000f1b0872a5 */ /* 0x000fe4000f8e00ff */
[----:B---3--:R-:W-:Y:S02]  /*2520*/  UISETP.NE.AND UP2, UPT, UR16, 0x1, UPT ;  /* 0x000000011000788c */ /* 0x008fe4000bf45270 */
[----:B------:R-:W-:Y:S01]  /*2530*/  UISETP.NE.AND UP0, UPT, UR14, 0x1, UPT ;  /* 0x000000010e00788c */ /* 0x000fe2000bf05270 */
[----:B------:R-:W-:-:S02]  /*2540*/  UMOV UR7, UR11 ;  /* 0x0000000b00077c82 */ /* 0x000fc40008000000 */
[----:B------:R-:W-:Y:S01]  /*2550*/  UMOV UR4, UR9 ;  /* 0x0000000900047c82 */ /* 0x000fe20008000000 */
[----:B------:R-:W-:Y:S02]  /*2560*/  USHF.R.U32.HI UR7, URZ, UR13, UR7 ;  /* 0x0000000dff077299 */ /* 0x000fe40008011607 */
[----:B----4-:R-:W-:Y:S02]  /*2570*/  USHF.R.U32.HI UR4, URZ, UR17, UR4 ;  /* 0x00000011ff047299 */ /* 0x010fe40008011604 */
[----:B------:R-:W-:Y:S02]  /*2580*/  USEL UR7, UR37, UR7, !UP2 ;  /* 0x0000000725077287 */ /* 0x000fe4000d000000 */
[----:B------:R-:W-:-:S04]  /*2590*/  USEL UR4, UR27, UR4, !UP0 ;  /* 0x000000041b047287 */ /* 0x000fc8000c000000 */
[----:B------:R-:W-:Y:S02]  /*25a0*/  UIADD3 UR8, UPT, UPT, UR7, -UR4, URZ ;  /* 0x8000000407087290 */ /* 0x000fe4000fffe0ff */
[----:B------:R-:W-:Y:S02]  /*25b0*/  UIADD3 UR4, UPT, UPT, -UR7, UR4, URZ ;  /* 0x0000000407047290 */ /* 0x000fe4000fffe1ff */
[----:B------:R-:W-:Y:S02]  /*25c0*/  UIMAD UR27, UR8, UR14, UR27 ;  /* 0x0000000e081b72a4 */ /* 0x000fe4000f8e021b */
[----:B------:R-:W-:-:S12]  /*25d0*/  UIMAD UR37, UR4, UR16, UR37 ;  /* 0x00000010042572a4 */ /* 0x000fd8000f8e0225 */
.L_x_41:
[----:B------:R-:W-:Y:S01]  /*25e0*/  VIADD R11, R11, 0x1 ;  /* 0x000000010b0b7836 */ /* 0x000fe20000000000 */
[----:B------:R-:W-:Y:S01]  /*25f0*/  PLOP3.LUT P1, PT, PT, PT, PT, 0x80, 0x8 ;  /* 0x000000000008781c */ /* 0x000fe20003f2f070 */
[----:B------:R-:W-:Y:S02]  /*2600*/  UIADD3 UR46, UPT, UPT, UR37, UR60, URZ ;  /* 0x0000003c252e7290 */ /* 0x000fe4000fffe0ff */
[----:B------:R-:W-:Y:S01]  /*2610*/  UIADD3 UR45, UPT, UPT, UR27, UR57, URZ ;  /* 0x000000391b2d7290 */ /* 0x000fe2000fffe0ff */
[----:B------:R-:W-:-:S04]  /*2620*/  ISETP.NE.AND P0, PT, R11, 0x2, PT ;  /* 0x000000020b00780c */ /* 0x000fc80003f05270 */
[----:B-1----:R-:W-:Y:S02]  /*2630*/  SEL R0, RZ, 0x1, P0 ;  /* 0x00000001ff007807 */ /* 0x002fe40000000000 */
[----:B------:R-:W-:Y:S02]  /*2640*/  SEL R11, R11, RZ, P0 ;  /* 0x000000ff0b0b7207 */ /* 0x000fe40000000000 */
[----:B------:R-:W-:Y:S01]  /*2650*/  LOP3.LUT R10, R10, R0, RZ, 0x3c, !PT ;  /* 0x000000000a0a7212 */ /* 0x000fe200078e3cff */
[----:B------:R-:W-:Y:S06]  /*2660*/  BRA.U UP1, `(.L_x_42) ;  /* 0xfffffff101447547 */ /* 0x000fec000b83ffff */
[----:B------:R-:W-:Y:S01]  /*2670*/  UIADD3 UR7, UPT, UPT, UR6, 0x20, URZ ;  /* 0x0000002006077890 */ /* 0x000fe2000fffe0ff */
[----:B------:R-:W-:-:S03]  /*2680*/  SHF.L.U32 R2, R12, 0x1f, RZ ;  /* 0x0000001f0c027819 */ /* 0x000fc600000006ff */
[----:B------:R-:W-:-:S09]  /*2690*/  ULEA UR4, UR5, UR7, 0x3 ;  /* 0x0000000705047291 */ /* 0x000fd2000f8e18ff */
[----:B------:R-:W1:Y:S02]  /*26a0*/  SYNCS.PHASECHK.TRANS64.TRYWAIT P0, [UR4], R2 ;  /* 0x00000002ff0075a7 */ /* 0x000e640008001104 */
[----:B-1----:R-:W-:Y:S05]  /*26b0*/  @!P0 BRA `(.L_x_43) ;  /* 0x0000004800808947 */ /* 0x002fea0003800000 */
.L_x_107:
[----:B------:R-:W-:-:S04]  /*26c0*/  UIADD3 UR4, UPT, UPT, UR5, 0x1, URZ ;  /* 0x0000000105047890 */ /* 0x000fc8000fffe0ff */
[----:B------:R-:W-:-:S04]  /*26d0*/  UISETP.NE.AND UP0, UPT, UR4, 0x4, UPT ;  /* 0x000000040400788c */ /* 0x000fc8000bf05270 */
[----:B------:R-:W-:Y:S02]  /*26e0*/  USEL UR6, URZ, 0x1, UP0 ;  /* 0x00000001ff067887 */ /* 0x000fe40008000000 */
[----:B------:R-:W-:-:S04]  /*26f0*/  USEL UR4, UR4, URZ, UP0 ;  /* 0x000000ff04047287 */ /* 0x000fc80008000000 */
[----:B------:R-:W-:Y:S01]  /*2700*/  ULEA UR5, UR4, UR7, 0x3 ;  /* 0x0000000704057291 */ /* 0x000fe2000f8e18ff */
[----:B-1----:R-:W-:-:S04]  /*2710*/  LOP3.LUT R2, R12, UR6, RZ, 0x3c, !PT ;  /* 0x000000060c027c12 */ /* 0x002fc8000f8e3cff */
[----:B------:R-:W-:-:S04]  /*2720*/  SHF.L.U32 R3, R2, 0x1f, RZ ;  /* 0x0000001f02037819 */ /* 0x000fc800000006ff */
[----:B------:R-:W1:Y:S02]  /*2730*/  SYNCS.PHASECHK.TRANS64.TRYWAIT P0, [UR5], R3 ;  /* 0x00000003ff0075a7 */ /* 0x000e640008001105 */
[----:B-1----:R-:W-:Y:S05]  /*2740*/  @!P0 BRA `(.L_x_44) ;  /* 0x0000004800748947 */ /* 0x002fea0003800000 */
.L_x_109:
[----:B------:R-:W-:-:S04]  /*2750*/  UIADD3 UR4, UPT, UPT, UR4, 0x1, URZ ;  /* 0x0000000104047890 */ /* 0x000fc8000fffe0ff */
[----:B------:R-:W-:-:S04]  /*2760*/  UISETP.NE.AND UP0, UPT, UR4, 0x4, UPT ;  /* 0x000000040400788c */ /* 0x000fc8000bf05270 */
[----:B------:R-:W-:Y:S02]  /*2770*/  USEL UR6, URZ, 0x1, UP0 ;  /* 0x00000001ff067887 */ /* 0x000fe40008000000 */
[----:B------:R-:W-:-:S04]  /*2780*/  USEL UR4, UR4, URZ, UP0 ;  /* 0x000000ff04047287 */ /* 0x000fc80008000000 */
[----:B------:R-:W-:Y:S01]  /*2790*/  ULEA UR5, UR4, UR7, 0x3 ;  /* 0x0000000704057291 */ /* 0x000fe2000f8e18ff */
[----:B------:R-:W-:-:S04]  /*27a0*/  LOP3.LUT R2, R2, UR6, RZ, 0x3c, !PT ;  /* 0x0000000602027c12 */ /* 0x000fc8000f8e3cff */
[----:B-1----:R-:W-:-:S04]  /*27b0*/  SHF.L.U32 R3, R2, 0x1f, RZ ;  /* 0x0000001f02037819 */ /* 0x002fc800000006ff */
[----:B------:R-:W1:Y:S02]  /*27c0*/  SYNCS.PHASECHK.TRANS64.TRYWAIT P0, [UR5], R3 ;  /* 0x00000003ff0075a7 */ /* 0x000e640008001105 */
[----:B-1----:R-:W-:Y:S05]  /*27d0*/  @!P0 BRA `(.L_x_45) ;  /* 0x0000004800688947 */ /* 0x002fea0003800000 */
.L_x_111:
[----:B------:R-:W-:-:S04]  /*27e0*/  UIADD3 UR4, UPT, UPT, UR4, 0x1, URZ ;  /* 0x0000000104047890 */ /* 0x000fc8000fffe0ff */
[----:B------:R-:W-:-:S04]  /*27f0*/  UISETP.NE.AND UP0, UPT, UR4, 0x4, UPT ;  /* 0x000000040400788c */ /* 0x000fc8000bf05270 */
[----:B------:R-:W-:Y:S02]  /*2800*/  USEL UR5, URZ, 0x1, UP0 ;  /* 0x00000001ff057887 */ /* 0x000fe40008000000 */
[----:B------:R-:W-:-:S04]  /*2810*/  USEL UR4, UR4, URZ, UP0 ;  /* 0x000000ff04047287 */ /* 0x000fc80008000000 */
[----:B------:R-:W-:Y:S01]  /*2820*/  ULEA UR4, UR4, UR7, 0x3 ;  /* 0x0000000704047291 */ /* 0x000fe2000f8e18ff */
[----:B------:R-:W-:-:S04]  /*2830*/  LOP3.LUT R2, R2, UR5, RZ, 0x3c, !PT ;  /* 0x0000000502027c12 */ /* 0x000fc8000f8e3cff */
[----:B------:R-:W-:Y:S01]  /*2840*/  SHF.L.U32 R2, R2, 0x1f, RZ ;  /* 0x0000001f02027819 */ /* 0x000fe200000006ff */
[----:B-1----:R-:W-:-:S07]  /*2850*/  IMAD.U32 R0, RZ, RZ, UR4 ;  /* 0x00000004ff007e24 */ /* 0x002fce000f8e00ff */
.L_x_46:
[----:B-1----:R1:W2:Y:S02]  /*2860*/  SYNCS.PHASECHK.TRANS64.TRYWAIT P0, [R0+URZ], R2 ;  /* 0x00000002000075a7 */ /* 0x0022a400080011ff */
[----:B--2---:R-:W-:Y:S05]  /*2870*/  @!P0 NANOSLEEP.SYNCS 0x989680 ;  /* 0x009896800000895d */ /* 0x004fea0003900000 */
[----:B------:R-:W2:Y:S02]  /*2880*/  @!P0 SYNCS.PHASECHK.TRANS64 P0, [R0+URZ], R2 ;  /* 0x00000002000085a7 */ /* 0x000ea400080010ff */
[----:B--2---:R-:W-:Y:S05]  /*2890*/  @P0 EXIT ;  /* 0x000000000000094d */ /* 0x004fea0003800000 */
[----:B------:R-:W-:Y:S05]  /*28a0*/  BRA `(.L_x_46) ;  /* 0xfffffffc00ec7947 */ /* 0x000fea000383ffff */
.L_x_22:
[----:B------:R-:W-:-:S04]  /*28b0*/  UISETP.NE.AND UP0, UPT, UR48, URZ, UPT ;  /* 0x000000ff3000728c */ /* 0x000fc8000bf05270 */
[----:B------:R-:W-:-:S09]  /*28c0*/  UISETP.NE.OR UP0, UPT, UR22, 0x1, UP0 ;  /* 0x000000011600788c */ /* 0x000fd20008705670 */
[----:B------:R-:W-:Y:S05]  /*28d0*/  BRA.U UP0, `(.L_x_47) ;  /* 0x0000000500487547 */ /* 0x000fea000b800000 */
[----:B------:R-:W-:Y:S01]  /*28e0*/  ISETP.GE.U32.AND P2, PT, R0, 0x2, PT ;  /* 0x000000020000780c */ /* 0x000fe20003f46070 */
[----:B------:R-:W-:Y:S01]  /*28f0*/  IMAD.MOV.U32 R12, RZ, RZ, 0x1 ;  /* 0x00000001ff0c7424 */ /* 0x000fe200078e00ff */
[----:B------:R-:W-:Y:S02]  /*2900*/  CS2R R10, SRZ ;  /* 0x00000000000a7805 */ /* 0x000fe4000001ff00 */
[----:B------:R-:W-:Y:S01]  /*2910*/  CS2R R8, SRZ ;  /* 0x0000000000087805 */ /* 0x000fe2000001ff00 */
[----:B------:R-:W-:Y:S01]  /*2920*/  UMOV UR6, 0x400 ;  /* 0x0000040000067882 */ /* 0x000fe20000000000 */
[----:B------:R-:W-:Y:S01]  /*2930*/  UMOV UR5, URZ ;  /* 0x000000ff00057c82 */ /* 0x000fe20008000000 */
[----:B------:R-:W-:-:S12]  /*2940*/  ULEA UR6, UR48, UR6, 0x18 ;  /* 0x0000000630067291 */ /* 0x000fd8000f8ec0ff */
.L_x_51:
[----:B------:R-:W-:Y:S02]  /*2950*/  LEA R2, R8, UR6, 0x3 ;  /* 0x0000000608027c11 */ /* 0x000fe4000f8e18ff */
[----:B------:R-:W-:-:S03]  /*2960*/  SHF.L.U32 R4, R9, 0x1f, RZ ;  /* 0x0000001f09047819 */ /* 0x000fc600000006ff */
[----:B------:R-:W-:Y:S01]  /*2970*/  VIADD R5, R2, 0xd0 ;  /* 0x000000d002057836 */ /* 0x000fe20000000000 */
[----:B------:R-:W1:Y:S02]  /*2980*/  SYNCS.PHASECHK.TRANS64.TRYWAIT P0, [R2+URZ+0xc0], R4 ;  /* 0x0000c004020075a7 */ /* 0x000e6400080011ff */
[----:B-1----:R-:W-:Y:S05]  /*2990*/  @!P0 BRA `(.L_x_48) ;  /* 0x0000004800108947 */ /* 0x002fea0003800000 */
.L_x_112:
[----:B------:R-:W-:Y:S01]  /*29a0*/  ULEA UR4, UR5, UR6, 0x3 ;  /* 0x0000000605047291 */ /* 0x000fe2000f8e18ff */
[----:B-1----:R-:W-:Y:S01]  /*29b0*/  PRMT R2, RZ, 0x654, R5 ;  /* 0x00000654ff027816 */ /* 0x002fe20000000005 */
[----:B------:R-:W-:Y:S01]  /*29c0*/  @!P2 IMAD.MOV.U32 R4, RZ, RZ, 0x10 ;  /* 0x00000010ff04a424 */ /* 0x000fe200078e00ff */
[----:B------:R-:W-:Y:S01]  /*29d0*/  SHF.L.U32 R5, R12, 0x1f, RZ ;  /* 0x0000001f0c057819 */ /* 0x000fe200000006ff */
[----:B------:R-:W-:Y:S01]  /*29e0*/  UIADD3 UR7, UPT, UPT, UR4, 0x60, URZ ;  /* 0x0000006004077890 */ /* 0x000fe2000fffe0ff */
[----:B------:R1:W-:Y:S05]  /*29f0*/  SYNCS.ARRIVE.TRANS64.RED.A1T0 RZ, [R2+URZ], RZ ;  /* 0x000000ff02ff79a7 */ /* 0x0003ea00081004ff */
[----:B------:R-:W-:Y:S01]  /*2a00*/  IMAD.U32 R6, RZ, RZ, UR7 ;  /* 0x00000007ff067e24 */ /* 0x000fe2000f8e00ff */
[----:B------:R-:W2:Y:S04]  /*2a10*/  SYNCS.PHASECHK.TRANS64.TRYWAIT P0, [UR4+0x70], R5 ;  /* 0x00007005ff0075a7 */ /* 0x000ea80008001104 */
[----:B------:R-:W-:Y:S01]  /*2a20*/  PRMT R6, R0, 0x654, R6 ;  /* 0x0000065400067816 */ /* 0x000fe20000000006 */
[----:B-12---:R-:W-:Y:S06]  /*2a30*/  @!P0 BRA `(.L_x_49) ;  /* 0x0000004400fc8947 */ /* 0x006fec0003800000 */
.L_x_114:
[----:B------:R-:W-:Y:S01]  /*2a40*/  ULEA UR8, UR5, UR6, 0x4 ;  /* 0x0000000605087291 */ /* 0x000fe2000f8e20ff */
[----:B------:R-:W-:Y:S01]  /*2a50*/  SEL R3, R6, R3, !P2 ;  /* 0x0000000306037207 */ /* 0x000fe20005000000 */
[----:B------:R-:W-:Y:S01]  /*2a60*/  UIADD3 UR9, UPT, UPT, UR4, 0x60, URZ ;  /* 0x0000006004097890 */ /* 0x000fe2000fffe0ff */
[----:B-1----:R-:W-:Y:S01]  /*2a70*/  LEA R2, R11, UR6, 0x3 ;  /* 0x000000060b027c11 */ /* 0x002fe2000f8e18ff */
[----:B------:R-:W-:Y:S01]  /*2a80*/  UIADD3 UR8, UPT, UPT, UR8, 0xf0, URZ ;  /* 0x000000f008087890 */ /* 0x000fe2000fffe0ff */
[----:B------:R1:W-:Y:S01]  /*2a90*/  @!P2 SYNCS.ARRIVE.TRANS64.RED RZ, [R3+URZ], R4 ;  /* 0x0000000403ffa9a7 */ /* 0x0003e200080004ff */
[----:B------:R-:W-:Y:S01]  /*2aa0*/  UIADD3 UR4, UPT, UPT, UR5, 0x1, URZ ;  /* 0x0000000105047890 */ /* 0x000fe2000fffe0ff */
[----:B------:R-:W-:-:S03]  /*2ab0*/  VIADD R8, R8, 0x1 ;  /* 0x0000000108087836 */ /* 0x000fc60000000000 */
[----:B------:R-:W-:Y:S02]  /*2ac0*/  UISETP.NE.AND UP0, UPT, UR4, 0x2, UPT ;  /* 0x000000020400788c */ /* 0x000fe4000bf05270 */
[----:B------:R-:W-:Y:S01]  /*2ad0*/  ISETP.NE.AND P0, PT, R8, 0x2, PT ;  /* 0x000000020800780c */ /* 0x000fe20003f05270 */
[----:B------:R-:W-:Y:S06]  /*2ae0*/  UGETNEXTWORKID.BROADCAST [UR8], [UR9] ;  /* 0x00000000080073ca */ /* 0x000fec0008000100 */
[----:B------:R-:W-:Y:S02]  /*2af0*/  USEL UR7, URZ, 0x1, UP0 ;  /* 0x00000001ff077887 */ /* 0x000fe40008000000 */
[----:B------:R-:W-:-:S04]  /*2b00*/  USEL UR5, UR4, URZ, UP0 ;  /* 0x000000ff04057287 */ /* 0x000fc80008000000 */
[----:B------:R-:W-:Y:S02]  /*2b10*/  LOP3.LUT R12, R12, UR7, RZ, 0x3c, !PT ;  /* 0x000000070c0c7c12 */ /* 0x000fe4000f8e3cff */
[----:B-1----:R-:W-:-:S04]  /*2b20*/  SHF.L.U32 R4, R10, 0x1f, RZ ;  /* 0x0000001f0a047819 */ /* 0x002fc800000006ff */
[----:B------:R-:W1:Y:S02]  /*2b30*/  SYNCS.PHASECHK.TRANS64.TRYWAIT P1, [R2+URZ+0x60], R4 ;  /* 0x00006004020075a7 */ /* 0x000e6400080211ff */
[----:B-1----:R-:W-:Y:S05]  /*2b40*/  @!P1 BRA `(.L_x_50) ;  /* 0x0000004400d09947 */ /* 0x002fea0003800000 */
.L_x_115:
[C---:B-1----:R-:W-:Y:S01]  /*2b50*/  LEA R4, R11.reuse, UR6, 0x4 ;  /* 0x000000060b047c11 */ /* 0x042fe2000f8e20ff */
[----:B------:R-:W-:Y:S01]  /*2b60*/  VIADD R2, R2, 0x70 ;  /* 0x0000007002027836 */ /* 0x000fe20000000000 */
[----:B------:R-:W-:Y:S01]  /*2b70*/  SEL R8, R8, RZ, P0 ;  /* 0x000000ff08087207 */ /* 0x000fe20000000000 */
[----:B------:R-:W-:-:S03]  /*2b80*/  VIADD R11, R11, 0x1 ;  /* 0x000000010b0b7836 */ /* 0x000fc60000000000 */
[----:B------:R-:W1:Y:S01]  /*2b90*/  LDS.128 R4, [R4+0xf0] ;  /* 0x0000f00004047984 */ /* 0x000e620000000c00 */
[----:B------:R-:W-:Y:S02]  /*2ba0*/  PRMT R2, RZ, 0x654, R2 ;  /* 0x00000654ff027816 */ /* 0x000fe40000000002 */
[C---:B------:R-:W-:Y:S01]  /*2bb0*/  ISETP.NE.AND P1, PT, R11.reuse, 0x2, PT ;  /* 0x000000020b00780c */ /* 0x040fe20003f25270 */
[----:B------:R-:W-:Y:S01]  /*2bc0*/  @!PT LDS RZ, [RZ] ;  /* 0x00000000fffff984 */ /* 0x000fe20000000800 */
[----:B------:R-:W-:Y:S01]  /*2bd0*/  @!PT LDS RZ, [RZ] ;  /* 0x00000000fffff984 */ /* 0x000fe20000000800 */
[----:B------:R-:W-:Y:S01]  /*2be0*/  @!PT LDS RZ, [RZ] ;  /* 0x00000000fffff984 */ /* 0x000fe20000000800 */
[----:B------:R-:W-:Y:S01]  /*2bf0*/  @!PT LDS RZ, [RZ] ;  /* 0x00000000fffff984 */ /* 0x000fe20000000800 */
[----:B------:R2:W-:Y:S06]  /*2c00*/  MEMBAR.ALL.CTA ;  /* 0x0000000000007992 */ /* 0x0005ec0000008000 */
[----:B--2---:R-:W2:Y:S01]  /*2c10*/  FENCE.VIEW.ASYNC.S ;  /* 0x00000000000073c6 */ /* 0x004ea20000000000 */
[----:B------:R-:W-:Y:S01]  /*2c20*/  SEL R11, R11, RZ, P1 ;  /* 0x000000ff0b0b7207 */ /* 0x000fe20000800000 */
[----:B--2---:R2:W-:Y:S01]  /*2c30*/  SYNCS.ARRIVE.TRANS64.RED.A1T0 RZ, [R2+URZ], RZ ;  /* 0x000000ff02ff79a7 */ /* 0x0045e200081004ff */
[----:B-1----:R-:W-:-:S02]  /*2c40*/  LOP3.LUT P3, RZ, R6, 0x1, RZ, 0xc0, !PT ;  /* 0x0000000106ff7812 */ /* 0x002fc4000786c0ff */
[----:B------:R-:W-:-:S04]  /*2c50*/  SEL R4, RZ, 0x1, P1 ;  /* 0x00000001ff047807 */ /* 0x000fc80000800000 */
[----:B------:R-:W-:Y:S02]  /*2c60*/  LOP3.LUT R10, R10, R4, RZ, 0x3c, !PT ;  /* 0x000000040a0a7212 */ /* 0x000fe400078e3cff */
[----:B--2---:R-:W-:-:S04]  /*2c70*/  SEL R2, RZ, 0x1, P0 ;  /* 0x00000001ff027807 */ /* 0x004fc80000000000 */
[----:B------:R-:W-:Y:S01]  /*2c80*/  LOP3.LUT R9, R9, R2, RZ, 0x3c, !PT ;  /* 0x0000000209097212 */ /* 0x000fe200078e3cff */
[----:B------:R-:W-:Y:S06]  /*2c90*/  @P3 BRA `(.L_x_51) ;  /* 0xfffffffc002c3947 */ /* 0x000fec000383ffff */
[----:B------:R-:W-:Y:S01]  /*2ca0*/  ULEA UR4, UR5, UR6, 0x3 ;  /* 0x0000000605047291 */ /* 0x000fe2000f8e18ff */
[----:B------:R-:W-:-:S08]  /*2cb0*/  SHF.L.U32 R2, R12, 0x1f, RZ ;  /* 0x0000001f0c027819 */ /* 0x000fd000000006ff */
[----:B------:R-:W1:Y:S02]  /*2cc0*/  SYNCS.PHASECHK.TRANS64 P0, [UR4+0x70], R2 ;  /* 0x00007002ff0075a7 */ /* 0x000e640008001004 */
[----:B-1----:R-:W-:Y:S05]  /*2cd0*/  @P0 BRA `(.L_x_52) ;  /* 0x0000000000080947 */ /* 0x002fea0003800000 */
[----:B------:R-:W1:Y:S02]  /*2ce0*/  SYNCS.PHASECHK.TRANS64.TRYWAIT P0, [UR4+0x70], R2 ;  /* 0x00007002ff0075a7 */ /* 0x000e640008001104 */
[----:B-1----:R-:W-:Y:S05]  /*2cf0*/  @!P0 BRA `(.L_x_53) ;  /* 0x0000004400788947 */ /* 0x002fea0003800000 */
.L_x_52:
[----:B------:R-:W-:-:S04]  /*2d00*/  UIADD3 UR7, UPT, UPT, UR5, 0x1, URZ ;  /* 0x0000000105077890 */ /* 0x000fc8000fffe0ff */
[----:B------:R-:W-:-:S04]  /*2d10*/  UISETP.NE.AND UP0, UPT, UR7, 0x2, UPT ;  /* 0x000000020700788c */ /* 0x000fc8000bf05270 */
[----:B------:R-:W-:Y:S02]  /*2d20*/  USEL UR8, URZ, 0x1, UP0 ;  /* 0x00000001ff087887 */ /* 0x000fe40008000000 */
[----:B------:R-:W-:-:S04]  /*2d30*/  USEL UR7, UR7, URZ, UP0 ;  /* 0x000000ff07077287 */ /* 0x000fc80008000000 */
[----:B------:R-:W-:Y:S01]  /*2d40*/  ULEA UR7, UR7, UR6, 0x3 ;  /* 0x0000000607077291 */ /* 0x000fe2000f8e18ff */
[----:B-1----:R-:W-:-:S04]  /*2d50*/  LOP3.LUT R2, R12, UR8, RZ, 0x3c, !PT ;  /* 0x000000080c027c12 */ /* 0x002fc8000f8e3cff */
[----:B------:R-:W-:-:S04]  /*2d60*/  SHF.L.U32 R0, R2, 0x1f, RZ ;  /* 0x0000001f02007819 */ /* 0x000fc800000006ff */
[----:B------:R-:W1:Y:S02]  /*2d70*/  SYNCS.PHASECHK.TRANS64 P0, [UR7+0x70], R0 ;  /* 0x00007000ff0075a7 */ /* 0x000e640008001007 */
[----:B-1----:R-:W-:Y:S05]  /*2d80*/  @P0 EXIT ;  /* 0x000000000000094d */ /* 0x002fea0003800000 */
[----:B------:R-:W-:Y:S02]  /*2d90*/  SHF.L.U32 R2, R2, 0x1f, RZ ;  /* 0x0000001f02027819 */ /* 0x000fe400000006ff */
[----:B------:R-:W-:-:S07]  /*2da0*/  MOV R0, UR7 ;  /* 0x0000000700007c02 */ /* 0x000fce0008000f00 */
.L_x_54:
[----:B-1----:R1:W2:Y:S02]  /*2db0*/  SYNCS.PHASECHK.TRANS64.TRYWAIT P0, [R0+URZ+0x70], R2 ;  /* 0x00007002000075a7 */ /* 0x0022a400080011ff */
[----:B--2---:R-:W-:Y:S05]  /*2dc0*/  @!P0 NANOSLEEP.SYNCS 0x989680 ;  /* 0x009896800000895d */ /* 0x004fea0003900000 */
[----:B------:R-:W2:Y:S02]  /*2dd0*/  @!P0 SYNCS.PHASECHK.TRANS64 P0, [R0+URZ+0x70], R2 ;  /* 0x00007002000085a7 */ /* 0x000ea400080010ff */
[----:B--2---:R-:W-:Y:S05]  /*2de0*/  @P0 EXIT ;  /* 0x000000000000094d */ /* 0x004fea0003800000 */
[----:B------:R-:W-:Y:S05]  /*2df0*/  BRA `(.L_x_54) ;  /* 0xfffffffc00ec7947 */ /* 0x000fea000383ffff */
.L_x_47:
[----:B------:R-:W-:Y:S05]  /*2e00*/  BRA.U UP4, `(.L_x_55) ;  /* 0x0000000d04687547 */ /* 0x000fea000b800000 */
[----:B------:R-:W-:Y:S01]  /*2e10*/  UMOV UR4, 0x40 ;  /* 0x0000004000047882 */ /* 0x000fe20000000000 */
[----:B------:R-:W-:Y:S01]  /*2e20*/  NOP ;  /* 0x0000000000007918 */ /* 0x000fe20000000000 */
[----:B------:R-:W-:Y:S01]  /*2e30*/  ULEA UR5, UR48, UR4, 0x18 ;  /* 0x0000000430057291 */ /* 0x000fe2000f8ec0ff */
[----:B------:R-:W-:Y:S02]  /*2e40*/  UMOV UR6, 0x400 ;  /* 0x0000040000067882 */ /* 0x000fe40000000000 */
[----:B------:R-:W-:-:S06]  /*2e50*/  ULEA UR6, UR48, UR6, 0x18 ;  /* 0x0000000630067291 */ /* 0x000fcc000f8ec0ff */
[----:B------:R-:W1:Y:S02]  /*2e60*/  LDS.U8 R0, [UR5+0x1c] ;  /* 0x00001c05ff007984 */ /* 0x000e640008000000 */
[----:B-1----:R-:W-:-:S13]  /*2e70*/  ISETP.NE.AND P0, PT, R0, RZ, PT ;  /* 0x000000ff0000720c */ /* 0x002fda0003f05270 */
[----:B------:R-:W-:Y:S05]  /*2e80*/  @P0 BRA `(.L_x_56) ;  /* 0x0000000000580947 */ /* 0x000fea0003800000 */
[----:B------:R-:W-:-:S13]  /*2e90*/  ELECT P0, URZ, PT ;  /* 0x0000000000ff782f */ /* 0x000fda0003800000 */
[----:B------:R-:W-:Y:S05]  /*2ea0*/  @!P0 BRA `(.L_x_57) ;  /* 0x0000000000608947 */ /* 0x000fea0003800000 */
[----:B------:R-:W-:Y:S01]  /*2eb0*/  UMOV UR4, 0x10 ;  /* 0x0000001000047882 */ /* 0x000fe20000000000 */
[----:B------:R-:W-:Y:S01]  /*2ec0*/  HFMA2 R0, -RZ, RZ, 0, 5.9604644775390625e-08 ;  /* 0x00000001ff007431 */ /* 0x000fe200000001ff */
[----:B------:R-:W-:-:S03]  /*2ed0*/  MOV R3, 0xffff ;  /* 0x0000ffff00037802 */ /* 0x000fc60000000f00 */
[----:B------:R-:W-:Y:S04]  /*2ee0*/  DEPBAR.LE SB1, 0x36 ;  /* 0x00009d800000791a */ /* 0x000fe80000000000 */
[----:B------:R-:W1:Y:S02]  /*2ef0*/  UTCATOMSWS.FIND_AND_SET.ALIGN UP0, UR4, UR4 ;  /* 0x00000004000475e3 */ /* 0x000e640008000800 */
[----:B-1----:R-:W-:Y:S01]  /*2f00*/  MOV R4, UR4 ;  /* 0x0000000400047c02 */ /* 0x002fe20008000f00 */
[----:B------:R-:W-:Y:S06]  /*2f10*/  BRA.U UP0, `(.L_x_58) ;  /* 0x0000000100187547 */ /* 0x000fec000b800000 */
.L_x_59:
[----:B------:R-:W-:Y:S05]  /*2f20*/  NANOSLEEP 0x64 ;  /* 0x000000640000795d */ /* 0x000fea0003800000 */
[----:B------:R-:W-:-:S05]  /*2f30*/  UMOV UR4, 0x10 ;  /* 0x0000001000047882 */ /* 0x000fca0000000000 */
[----:B------:R-:W-:Y:S04]  /*2f40*/  DEPBAR.LE SB1, 0x36 ;  /* 0x00009d800000791a */ /* 0x000fe80000000000 */
[----:B------:R-:W1:Y:S02]  /*2f50*/  UTCATOMSWS.FIND_AND_SET.ALIGN UP0, UR4, UR4 ;  /* 0x00000004000475e3 */ /* 0x000e640008000800 */
[----:B-1----:R-:W-:Y:S01]  /*2f60*/  MOV R4, UR4 ;  /* 0x0000000400047c02 */ /* 0x002fe20008000f00 */
[----:B------:R-:W-:Y:S05]  /*2f70*/  BRA.U !UP0, `(.L_x_59) ;  /* 0xfffffffd08e87547 */ /* 0x000fea000b83ffff */
.L_x_58:
[-C--:B------:R-:W-:Y:S02]  /*2f80*/  SHF.L.U32 R3, R3, R4.reuse, RZ ;  /* 0x0000000403037219 */ /* 0x080fe400000006ff */
[----:B------:R-:W-:Y:S01]  /*2f90*/  SHF.L.U32 R0, R0, R4, RZ ;  /* 0x0000000400007219 */ /* 0x000fe200000006ff */
[----:B------:R-:W-:Y:S02]  /*2fa0*/  IMAD.SHL.U32 R4, R4, 0x20, RZ ;  /* 0x0000002004047824 */ /* 0x000fe400078e00ff */
[----:B------:R1:W-:Y:S04]  /*2fb0*/  ATOMS.OR RZ, [UR5+0x14], R3 ;  /* 0x00001403ffff798c */ /* 0x0003e8000b000005 */
[----:B------:R1:W-:Y:S04]  /*2fc0*/  ATOMS.OR RZ, [UR5+0x18], R0 ;  /* 0x00001800ffff798c */ /* 0x0003e8000b000005 */
[----:B------:R1:W-:Y:S01]  /*2fd0*/  STS [UR6+0x110], R4 ;  /* 0x00011004ff007988 */ /* 0x0003e20008000806 */
[----:B------:R-:W-:Y:S05]  /*2fe0*/  BRA `(.L_x_57) ;  /* 0x0000000000107947 */ /* 0x000fea0003800000 */
.L_x_56:
[----:B------:R-:W-:Y:S02]  /*2ff0*/  MOV R0, 0xffffffff ;  /* 0xffffffff00007802 */ /* 0x000fe40000000f00 */
[----:B------:R-:W-:-:S03]  /*3000*/  MOV R4, 0x3030 ;  /* 0x0000303000047802 */ /* 0x000fc60000000f00 */
[----:B------:R1:W-:Y:S04]  /*3010*/  STS [UR6+0x110], R0 ;  /* 0x00011000ff007988 */ /* 0x0003e80008000806 */
[----:B-1---5:R-:W-:Y:S05]  /*3020*/  CALL.REL.NOINC `($__internal_1_$__cuda_sm10x_tcgen05_guardrail_trap_phase_invalid_during_alloc) ;  /* 0x0000004400f87944 */ /* 0x022fea0003c00000 */
.L_x_57:
[----:B------:R-:W-:Y:S05]  /*3030*/  WARPSYNC.ALL ;  /* 0x0000000000007948 */ /* 0x000fea0003800000 */
[----:B------:R-:W2:Y:S01]  /*3040*/  S2UR UR4, SR_CgaCtaId ;  /* 0x00000000000479c3 */ /* 0x000ea20000008800 */
[----:B------:R-:W-:Y:S01]  /*3050*/  UMOV UR13, 0x400 ;  /* 0x00000400000d7882 */ /* 0x000fe20000000000 */
[----:B------:R-:W-:-:S06]  /*3060*/  NOP ;  /* 0x0000000000007918 */ /* 0x000fcc0000000000 */
[----:B------:R-:W-:Y:S06]  /*3070*/  BAR.ARV 0x6, 0xa0 ;  /* 0x0182800000007b1d */ /* 0x000fec0000002000 */
[----:B------:R-:W3:Y:S01]  /*3080*/  LDCU UR5, c[0x0][0x38c] ;  /* 0x00007180ff0577ac */ /* 0x000ee20008000800 */
[----:B------:R-:W-:Y:S01]  /*3090*/  LOP3.LUT R2, R2, 0xffff, RZ, 0xc0, !PT ;  /* 0x0000ffff02027812 */ /* 0x000fe200078ec0ff */
[----:B------:R-:W-:Y:S01]  /*30a0*/  IMAD.MOV.U32 R11, RZ, RZ, 0x1 ;  /* 0x00000001ff0b7424 */ /* 0x000fe200078e00ff */
[----:B------:R-:W-:Y:S01]  /*30b0*/  CS2R R8, SRZ ;  /* 0x0000000000087805 */ /* 0x000fe2000001ff00 */
[----:B------:R-:W4:Y:S01]  /*30c0*/  LDCU UR8, c[0x0][0x38c] ;  /* 0x00007180ff0877ac */ /* 0x000f220008000800 */
[----:B------:R-:W-:Y:S01]  /*30d0*/  R2UR UR15, R2 ;  /* 0x00000000020f72ca */ /* 0x000fe200000e0000 */
[----:B------:R-:W-:Y:S01]  /*30e0*/  IMAD.MOV.U32 R10, RZ, RZ, RZ ;  /* 0x000000ffff0a7224 */ /* 0x000fe200078e00ff */
[----:B------:R-:W-:Y:S01]  /*30f0*/  UMOV UR19, URZ ;  /* 0x000000ff00137c82 */ /* 0x000fe20008000000 */
[----:B------:R-:W-:Y:S01]  /*3100*/  UMOV UR10, URZ ;  /* 0x000000ff000a7c82 */ /* 0x000fe20008000000 */
[----:B--2---:R-:W-:Y:S01]  /*3110*/  ULEA UR13, UR4, UR13, 0x18 ;  /* 0x0000000d040d7291 */ /* 0x004fe2000f8ec0ff */
[----:B------:R-:W-:Y:S01]  /*3120*/  UMOV UR20, 0x0 ;  /* 0x0000000000147882 */ /* 0x000fe20000000000 */
[----:B------:R-:W-:-:S02]  /*3130*/  UMOV UR21, 0x81004a0 ;  /* 0x081004a000157882 */ /* 0x000fc40000000000 */
[----:B------:R-:W-:Y:S02]  /*3140*/  UIADD3 UR6, UPT, UPT, UR13, 0x4400, URZ ;  /* 0x000044000d067890 */ /* 0x000fe4000fffe0ff */
[----:B------:R-:W-:Y:S02]  /*3150*/  UIADD3 UR7, UPT, UPT, UR13, 0x8400, URZ ;  /* 0x000084000d077890 */ /* 0x000fe4000fffe0ff */
[----:B---3--:R-:W-:Y:S01]  /*3160*/  UIADD3 UR5, UPT, UPT, UR5, 0x1f, URZ ;  /* 0x0000001f05057890 */ /* 0x008fe2000fffe0ff */
[----:B-1----:R-:W1:Y:S01]  /*3170*/  LDS R0, [UR13+0x110] ;  /* 0x0001100dff007984 */ /* 0x002e620008000800 */
[----:B------:R-:W-:Y:S02]  /*3180*/  USHF.R.U32.HI UR6, URZ, 0x4, UR6 ;  /* 0x00000004ff067899 */ /* 0x000fe40008011606 */
[----:B------:R-:W-:Y:S02]  /*3190*/  USHF.R.S32.HI UR4, URZ, 0x1f, UR5 ;  /* 0x0000001fff047899 */ /* 0x000fe40008011405 */
[----:B------:R-:W-:-:S02]  /*31a0*/  ULOP3.LUT UR6, UR6, 0x3fff, URZ, 0xc0, !UPT ;  /* 0x00003fff06067892 */ /* 0x000fc4000f8ec0ff */
[----:B------:R-:W-:Y:S02]  /*31b0*/  ULEA.HI UR4, UR4, UR5, URZ, 0x5 ;  /* 0x0000000504047291 */ /* 0x000fe4000f8f28ff */
[----:B------:R-:W-:Y:S02]  /*31c0*/  USHF.R.U32.HI UR5, URZ, 0x4, UR7 ;  /* 0x00000004ff057899 */ /* 0x000fe40008011607 */
[----:B------:R-:W-:Y:S02]  /*31d0*/  USHF.R.S32.HI UR22, URZ, 0x5, UR4 ;  /* 0x00000005ff167899 */ /* 0x000fe40008011404 */
[----:B------:R-:W-:Y:S02]  /*31e0*/  ULOP3.LUT UR5, UR5, 0x3fff, URZ, 0xc0, !UPT ;  /* 0x00003fff05057892 */ /* 0x000fe4000f8ec0ff */
[----:B------:R-:W-:Y:S02]  /*31f0*/  UISETP.LT.AND UP0, UPT, UR22, 0x1, UPT ;  /* 0x000000011600788c */ /* 0x000fe4000bf01270 */
[----:B------:R-:W-:-:S02]  /*3200*/  ULOP3.LUT UR16, UR6, 0x10000, URZ, 0xfc, !UPT ;  /* 0x0001000006107892 */ /* 0x000fc4000f8efcff */
[----:B------:R-:W-:Y:S02]  /*3210*/  USEL UR23, UR22, 0x1, !UP0 ;  /* 0x0000000116177887 */ /* 0x000fe4000c000000 */
[----:B------:R-:W-:Y:S02]  /*3220*/  ULOP3.LUT UR17, UR5, 0x10000, URZ, 0xfc, !UPT ;  /* 0x0001000005117892 */ /* 0x000fe4000f8efcff */
[----:B------:R-:W-:Y:S02]  /*3230*/  UIADD3 UR23, UPT, UPT, -UR23, URZ, URZ ;  /* 0x000000ff17177290 */ /* 0x000fe4000fffe1ff */
[----:B----4-:R-:W-:Y:S01]  /*3240*/  UISETP.GE.AND UP4, UPT, UR8, 0x1, UPT ;  /* 0x000000010800788c */ /* 0x010fe2000bf86270 */
[----:B-1----:R-:W-:-:S15]  /*3250*/  R2UR UR24, R0 ;  /* 0x00000000001872ca */ /* 0x002fde00000e0000 */
.L_x_66:
[----:B------:R-:W-:Y:S02]  /*3260*/  LEA R0, R10, UR13, 0x3 ;  /* 0x0000000d0a007c11 */ /* 0x000fe4000f8e18ff */
[----:B------:R-:W-:Y:S02]  /*3270*/  SHF.L.U32 R2, R9, 0x1f, RZ ;  /* 0x0000001f09027819 */ /* 0x000fe400000006ff */
[----:B------:R-:W-:Y:S01]  /*3280*/  PLOP3.LUT P0, PT, PT, PT, UP4, 0x80, 0x8 ;  /* 0x000000000008781c */ /* 0x000fe20003f0f048 */
[----:B------:R-:W-:Y:S01]  /*3290*/  VIADD R3, R0, 0x70 ;  /* 0x0000007000037836 */ /* 0x000fe20000000000 */
[----:B-1----:R-:W1:Y:S02]  /*32a0*/  SYNCS.PHASECHK.TRANS64.TRYWAIT P1, [R0+URZ+0x60], R2 ;  /* 0x00006002000075a7 */ /* 0x002e6400080211ff */
[----:B-1-3--:R-:W-:Y:S09]  /*32b0*/  @!P1 BRA `(.L_x_60) ;  /* 0x0000004000209947 */ /* 0x00aff20003800000 */
.L_x_117:
[----:B------:R-:W-:Y:S01]  /*32c0*/  LEA R4, R10, UR13, 0x4 ;  /* 0x0000000d0a047c11 */ /* 0x000fe2000f8e20ff */
[----:B------:R-:W-:Y:S01]  /*32d0*/  @UP4 ULEA UR4, UR10, UR13, 0x3 ;  /* 0x0000000d0a044291 */ /* 0x000fe2000f8e18ff */
[----:B------:R-:W-:Y:S01]  /*32e0*/  PLOP3.LUT P2, PT, PT, PT, PT, 0x80, 0x8 ;  /* 0x000000000008781c */ /* 0x000fe20003f4f070 */
[----:B------:R-:W-:Y:S01]  /*32f0*/  ULEA UR18, UR19, UR13, 0x3 ;  /* 0x0000000d13127291 */ /* 0x000fe2000f8e18ff */
[----:B------:R-:W-:Y:S02]  /*3300*/  PRMT R3, RZ, 0x654, R3 ;  /* 0x00000654ff037816 */ /* 0x000fe40000000003 */
[----:B------:R-:W2:Y:S01]  /*3310*/  LDS.128 R4, [R4+0xf0] ;  /* 0x0000f00004047984 */ /* 0x000ea20000000c00 */
[----:B-1----:R-:W-:Y:S02]  /*3320*/  @P0 SHF.L.U32 R2, R8, 0x1f, RZ ;  /* 0x0000001f08020819 */ /* 0x002fe400000006ff */
[----:B------:R-:W-:Y:S01]  /*3330*/  SHF.L.U32 R0, R11, 0x1f, RZ ;  /* 0x0000001f0b007819 */ /* 0x000fe200000006ff */
[----:B------:R-:W-:Y:S01]  /*3340*/  @!PT LDS RZ, [RZ] ;  /* 0x00000000fffff984 */ /* 0x000fe20000000800 */
[----:B------:R-:W-:Y:S01]  /*3350*/  @!PT LDS RZ, [RZ] ;  /* 0x00000000fffff984 */ /* 0x000fe20000000800 */
[----:B------:R-:W-:Y:S01]  /*3360*/  @!PT LDS RZ, [RZ] ;  /* 0x00000000fffff984 */ /* 0x000fe20000000800 */
[----:B------:R-:W-:Y:S01]  /*3370*/  @!PT LDS RZ, [RZ] ;  /* 0x00000000fffff984 */ /* 0x000fe20000000800 */
[----:B------:R1:W-:Y:S06]  /*3380*/  MEMBAR.ALL.CTA ;  /* 0x0000000000007992 */ /* 0x0003ec0000008000 */
[----:B-1----:R-:W1:Y:S02]  /*3390*/  FENCE.VIEW.ASYNC.S ;  /* 0x00000000000073c6 */ /* 0x002e640000000000 */
[----:B-1----:R1:W-:Y:S01]  /*33a0*/  SYNCS.ARRIVE.TRANS64.RED.A1T0 RZ, [R3+URZ], RZ ;  /* 0x000000ff03ff79a7 */ /* 0x0023e200081004ff */
[----:B------:R1:W3:Y:S01]  /*33b0*/  @P0 SYNCS.PHASECHK.TRANS64.TRYWAIT P2, [UR4], R2 ;  /* 0x00000002ff0005a7 */ /* 0x0002e20008041104 */
[----:B--2---:R-:W-:Y:S01]  /*33c0*/  LOP3.LUT P1, RZ, R6, 0x1, RZ, 0xc0, !PT ;  /* 0x0000000106ff7812 */ /* 0x004fe2000782c0ff */
[----:B------:R-:W2:Y:S02]  /*33d0*/  SYNCS.PHASECHK.TRANS64.TRYWAIT P0, [UR18+0xa0], R0 ;  /* 0x0000a000ff0075a7 */ /* 0x000ea40008001112 */
[----:B-123--:R-:W-:Y:S10]  /*33e0*/  @!P0 BRA `(.L_x_61) ;  /* 0x0000003c00e88947 */ /* 0x00eff40003800000 */
.L_x_119:
[----:B------:R-:W-:Y:S01]  /*33f0*/  IADD3 R10, PT, PT, R10, 0x1, RZ ;  /* 0x000000010a0a7810 */ /* 0x000fe20007ffe0ff */
[----:B------:R-:W-:Y:S06]  /*3400*/  BRA.U !UP4, `(.L_x_62) ;  /* 0x000000010c887547 */ /* 0x000fec000b800000 */
[----:B------:R-:W-:Y:S02]  /*3410*/  ULEA UR14, UR19, UR24, 0x6 ;  /* 0x00000018130e7291 */ /* 0x000fe4000f8e30ff */
[----:B------:R-:W-:Y:S01]  /*3420*/  UPLOP3.LUT UP2, UPT, UPT, UPT, UPT, 0x40, 0x4 ;  /* 0x000000000004789c */ /* 0x000fe20003f4e870 */
[----:B------:R-:W-:Y:S01]  /*3430*/  UMOV UR12, UR23 ;  /* 0x00000017000c7c82 */ /* 0x000fe20008000000 */
[----:B------:R-:W-:Y:S01]  /*3440*/  UMOV UR11, UR22 ;  /* 0x00000016000b7c82 */ /* 0x000fe20008000000 */
[----:B------:R-:W-:-:S08]  /*3450*/  UMOV UR5, UR10 ;  /* 0x0000000a00057c82 */ /* 0x000fd00008000000 */
.L_x_65:
[----:B------:R-:W-:Y:S02]  /*3460*/  UIADD3 UR12, UPT, UPT, UR12, 0x1, URZ ;  /* 0x000000010c0c7890 */ /* 0x000fe4000fffe0ff */
[----:B--2---:R-:W-:Y:S02]  /*3470*/  ULEA UR6, UR5, UR13, 0x3 ;  /* 0x0000000d05067291 */ /* 0x004fe4000f8e18ff */
[----:B------:R-:W-:Y:S01]  /*3480*/  UISETP.NE.AND UP3, UPT, UR12, URZ, UPT ;  /* 0x000000ff0c00728c */ /* 0x000fe2000bf65270 */
[----:B---3--:R-:W-:Y:S10]  /*3490*/  @P2 BRA `(.L_x_63) ;  /* 0x00000000000c2947 */ /* 0x008ff40003800000 */
[----:B-1----:R-:W-:Y:S04]  /*34a0*/  SHF.L.U32 R2, R8, 0x1f, RZ ;  /* 0x0000001f08027819 */ /* 0x002fe800000006ff */
[----:B------:R-:W1:Y:S02]  /*34b0*/  SYNCS.PHASECHK.TRANS64.TRYWAIT P0, [UR6], R2 ;  /* 0x00000002ff0075a7 */ /* 0x000e640008001106 */
[----:B-1----:R-:W-:Y:S05]  /*34c0*/  @!P0 BRA `(.L_x_64) ;  /* 0x0000003c00c88947 */ /* 0x002fea0003800000 */
.L_x_63:
[----:B------:R-:W-:Y:S01]  /*34d0*/  UISETP.NE.AND UP0, UPT, UR11, 0x1, UPT ;  /* 0x000000010b00788c */ /* 0x000fe2000bf05270 */
[----:B------:R-:W-:Y:S01]  /*34e0*/  PLOP3.LUT P2, PT, PT, PT, PT, 0x80, 0x8 ;  /* 0x000000000008781c */ /* 0x000fe20003f4f070 */
[----:B------:R-:W-:Y:S02]  /*34f0*/  UIADD3 UR4, UPT, UPT, UR5, 0x1, URZ ;  /* 0x0000000105047890 */ /* 0x000fe4000fffe0ff */
[----:B------:R-:W-:Y:S02]  /*3500*/  ULEA UR8, UR5, UR17, 0x7 ;  /* 0x0000001105087291 */ /* 0x000fe4000f8e38ff */
[----:B------:R-:W-:Y:S01]  /*3510*/  UISETP.NE.AND UP1, UPT, UR4, 0x4, UPT ;  /* 0x000000040400788c */ /* 0x000fe2000bf25270 */
[----:B------:R-:W-:Y:S01]  /*3520*/  PLOP3.LUT P0, PT, PT, PT, UP0, 0x80, 0x8 ;  /* 0x000000000008781c */ /* 0x000fe20003f0f008 */
[----:B------:R-:W-:Y:S02]  /*3530*/  UIADD3 UR11, UPT, UPT, UR11, -0x1, URZ ;  /* 0xffffffff0b0b7890 */ /* 0x000fe4000fffe0ff */
[----:B------:R-:W-:Y:S02]  /*3540*/  USEL UR7, URZ, 0x1, UP1 ;  /* 0x00000001ff077887 */ /* 0x000fe40008800000 */
[----:B------:R-:W-:Y:S01]  /*3550*/  USEL UR10, UR4, URZ, UP1 ;  /* 0x000000ff040a7287 */ /* 0x000fe20008800000 */
[----:B------:R-:W-:Y:S03]  /*3560*/  UMOV UR9, 0xc0004010 ;  /* 0xc000401000097882 */ /* 0x000fe60000000000 */
[----:B------:R-:W-:Y:S01]  /*3570*/  @UP0 ULEA UR4, UR10, UR13, 0x3 ;  /* 0x0000000d0a040291 */ /* 0x000fe2000f8e18ff */
[----:B------:R-:W-:Y:S01]  /*3580*/  LOP3.LUT R8, R8, UR7, RZ, 0x3c, !PT ;  /* 0x0000000708087c12 */ /* 0x000fe2000f8e3cff */
[----:B------:R-:W-:Y:S03]  /*3590*/  UMOV UR7, 0xc0004010 ;  /* 0xc000401000077882 */ /* 0x000fe60000000000 */
[----:B-1----:R-:W-:Y:S04]  /*35a0*/  @P0 SHF.L.U32 R0, R8, 0x1f, RZ ;  /* 0x0000001f08000819 */ /* 0x002fe800000006ff */
[----:B------:R2:W3:Y:S01]  /*35b0*/  @P0 SYNCS.PHASECHK.TRANS64.TRYWAIT P2, [UR4], R0 ;  /* 0x00000000ff0005a7 */ /* 0x0004e20008041104 */
[----:B------:R-:W-:Y:S02]  /*35c0*/  UIADD3 UR4, UPT, UPT, UR6, 0x20, URZ ;  /* 0x0000002006047890 */ /* 0x000fe4000fffe0ff */
[----:B------:R-:W-:Y:S03]  /*35d0*/  ULEA UR6, UR5, UR16, 0x8 ;  /* 0x0000001005067291 */ /* 0x000fe6000f8e40ff */
[----:B------:R-:W-:Y:S06]  /*35e0*/  UMOV UR5, UR10 ;  /* 0x0000000a00057c82 */ /* 0x000fec0008000000 */
[----:B------:R2:W-:Y:S01]  /*35f0*/  UTCIMMA gdesc[UR6], gdesc[UR8], tmem[UR14], tmem[UR20], idesc[UR21], UP2 ;  /* 0x00ff1408060075ea */ /* 0x0005e2000900010e */
[----:B------:R-:W-:Y:S01]  /*3600*/  UPLOP3.LUT UP2, UPT, UPT, UPT, UPT, 0x80, 0x8 ;  /* 0x000000000008789c */ /* 0x000fe20003f4f070 */
[----:B------:R2:W-:Y:S01]  /*3610*/  UTCBAR.MULTICAST [UR4], URZ, UR15 ;  /* 0x000000ff040073e9 */ /* 0x0005e2000800080f */
[----:B------:R-:W-:Y:S09]  /*3620*/  BRA.U UP3, `(.L_x_65) ;  /* 0xfffffffd038c7547 */ /* 0x000ff2000b83ffff */
.L_x_62:
[----:B--2---:R-:W-:Y:S01]  /*3630*/  UIADD3 UR4, UPT, UPT, UR19, 0x1, URZ ;  /* 0x0000000113047890 */ /* 0x004fe2000fffe0ff */
[C---:B------:R-:W-:Y:S01]  /*3640*/  ISETP.NE.AND P0, PT, R10.reuse, 0x2, PT ;  /* 0x000000020a00780c */ /* 0x040fe20003f05270 */
[----:B------:R-:W-:Y:S02]  /*3650*/  UIADD3 UR5, UPT, UPT, UR18, 0x80, URZ ;  /* 0x0000008012057890 */ /* 0x000fe4000fffe0ff */
[----:B------:R-:W-:Y:S01]  /*3660*/  UISETP.NE.AND UP0, UPT, UR4, 0x4, UPT ;  /* 0x000000040400788c */ /* 0x000fe2000bf05270 */
[----:B-1----:R-:W-:Y:S02]  /*3670*/  SEL R0, RZ, 0x1, P0 ;  /* 0x00000001ff007807 */ /* 0x002fe40000000000 */
[----:B------:R-:W-:Y:S01]  /*3680*/  SEL R10, R10, RZ, P0 ;  /* 0x000000ff0a0a7207 */ /* 0x000fe20000000000 */
[----:B------:R-:W-:Y:S01]  /*3690*/  USEL UR6, URZ, 0x1, UP0 ;  /* 0x00000001ff067887 */ /* 0x000fe20008000000 */
[----:B------:R-:W-:Y:S01]  /*36a0*/  LOP3.LUT R9, R9, R0, RZ, 0x3c, !PT ;  /* 0x0000000009097212 */ /* 0x000fe200078e3cff */
[----:B------:R-:W-:Y:S01]  /*36b0*/  USEL UR19, UR4, URZ, UP0 ;  /* 0x000000ff04137287 */ /* 0x000fe20008000000 */
[----:B------:R1:W-:Y:S03]  /*36c0*/  UTCBAR [UR5], URZ ;  /* 0x000000ff050073e9 */ /* 0x0003e600080000ff */
[----:B------:R-:W-:Y:S01]  /*36d0*/  LOP3.LUT R11, R11, UR6, RZ, 0x3c, !PT ;  /* 0x000000060b0b7c12 */ /* 0x000fe2000f8e3cff */
[----:B------:R-:W-:Y:S07]  /*36e0*/  @P1 BRA `(.L_x_66) ;  /* 0xfffffff800dc1947 */ /* 0x000fee000383ffff */
[----:B------:R-:W2:Y:S01]  /*36f0*/  S2UR UR8, SR_CgaCtaId ;  /* 0x00000000000879c3 */ /* 0x000ea20000008800 */
[----:B------:R-:W-:Y:S01]  /*3700*/  ELECT P0, URZ, PT ;  /* 0x0000000000ff782f */ /* 0x000fe20003800000 */
[----:B------:R-:W-:Y:S01]  /*3710*/  IMAD.MOV.U32 R0, RZ, RZ, 0x1 ;  /* 0x00000001ff007424 */ /* 0x000fe200078e00ff */
[----:B------:R-:W-:Y:S01]  /*3720*/  UIADD3 UR13, UPT, UPT, UR13, 0xa0, URZ ;  /* 0x000000a00d0d7890 */ /* 0x000fe2000fffe0ff */
[----:B------:R-:W-:Y:S01]  /*3730*/  SHF.L.U32 R2, R11, 0x1f, RZ ;  /* 0x0000001f0b027819 */ /* 0x000fe200000006ff */
[----:B------:R-:W-:-:S03]  /*3740*/  UMOV UR4, 0x40 ;  /* 0x0000004000047882 */ /* 0x000fc60000000000 */
[----:B------:R-:W-:Y:S01]  /*3750*/  UVIRTCOUNT.DEALLOC.SMPOOL 0x80 ;  /* 0x000000800000784c */ /* 0x000fe20000000000 */
[----:B--2---:R-:W-:Y:S02]  /*3760*/  ULEA UR8, UR8, UR4, 0x18 ;  /* 0x0000000408087291 */ /* 0x004fe4000f8ec0ff */
[----:B------:R-:W-:-:S07]  /*3770*/  ULEA UR4, UR19, UR13, 0x3 ;  /* 0x0000000d13047291 */ /* 0x000fce000f8e18ff */
[----:B------:R2:W-:Y:S02]  /*3780*/  @P0 STS.U8 [UR8+0x1c], R0 ;  /* 0x00001c00ff000988 */ /* 0x0005e40008000008 */
[----:B------:R-:W4:Y:S02]  /*3790*/  SYNCS.PHASECHK.TRANS64.TRYWAIT P0, [UR4], R2 ;  /* 0x00000002ff0075a7 */ /* 0x000f240008001104 */
[----:B--2-4-:R-:W-:Y:S05]  /*37a0*/  @!P0 BRA `(.L_x_67) ;  /* 0x0000003c00288947 */ /* 0x014fea0003800000 */
.L_x_122:
[----:B------:R-:W-:-:S04]  /*37b0*/  UIADD3 UR4, UPT, UPT, UR19, 0x1, URZ ;  /* 0x0000000113047890 */ /* 0x000fc8000fffe0ff */
[----:B------:R-:W-:-:S04]  /*37c0*/  UISETP.NE.AND UP0, UPT, UR4, 0x4, UPT ;  /* 0x000000040400788c */ /* 0x000fc8000bf05270 */
[----:B------:R-:W-:Y:S02]  /*37d0*/  USEL UR6, URZ, 0x1, UP0 ;  /* 0x00000001ff067887 */ /* 0x000fe40008000000 */
[----:B------:R-:W-:-:S04]  /*37e0*/  USEL UR4, UR4, URZ, UP0 ;  /* 0x000000ff04047287 */ /* 0x000fc80008000000 */
[----:B-1----:R-:W-:Y:S01]  /*37f0*/  ULEA UR5, UR4, UR13, 0x3 ;  /* 0x0000000d04057291 */ /* 0x002fe2000f8e18ff */
[----:B--2---:R-:W-:-:S04]  /*3800*/  LOP3.LUT R2, R11, UR6, RZ, 0x3c, !PT ;  /* 0x000000060b027c12 */ /* 0x004fc8000f8e3cff */
[----:B------:R-:W-:-:S04]  /*3810*/  SHF.L.U32 R3, R2, 0x1f, RZ ;  /* 0x0000001f02037819 */ /* 0x000fc800000006ff */
[----:B------:R-:W1:Y:S02]  /*3820*/  SYNCS.PHASECHK.TRANS64.TRYWAIT P0, [UR5], R3 ;  /* 0x00000003ff0075a7 */ /* 0x000e640008001105 */
[----:B-1----:R-:W-:Y:S05]  /*3830*/  @!P0 BRA `(.L_x_68) ;  /* 0x0000003c001c8947 */ /* 0x002fea0003800000 */
.L_x_124:
        /* <DEDUP_REMOVED lines=9> */
.L_x_126:
[----:B------:R-:W-:-:S04]  /*38d0*/  UIADD3 UR4, UPT, UPT, UR4, 0x1, URZ ;  /* 0x0000000104047890 */ /* 0x000fc8000fffe0ff */
[----:B------:R-:W-:-:S04]  /*38e0*/  UISETP.NE.AND UP0, UPT, UR4, 0x4, UPT ;  /* 0x000000040400788c */ /* 0x000fc8000bf05270 */
[----:B------:R-:W-:Y:S02]  /*38f0*/  USEL UR5, URZ, 0x1, UP0 ;  /* 0x00000001ff057887 */ /* 0x000fe40008000000 */
[----:B------:R-:W-:-:S04]  /*3900*/  USEL UR4, UR4, URZ, UP0 ;  /* 0x000000ff04047287 */ /* 0x000fc80008000000 */
[----:B------:R-:W-:Y:S01]  /*3910*/  ULEA UR4, UR4, UR13, 0x3 ;  /* 0x0000000d04047291 */ /* 0x000fe2000f8e18ff */
[----:B------:R-:W-:-:S04]  /*3920*/  LOP3.LUT R2, R2, UR5, RZ, 0x3c, !PT ;  /* 0x0000000502027c12 */ /* 0x000fc8000f8e3cff */
[----:B------:R-:W-:-:S04]  /*3930*/  SHF.L.U32 R2, R2, 0x1f, RZ ;  /* 0x0000001f02027819 */ /* 0x000fc800000006ff */
[----:B------:R-:W2:Y:S02]  /*3940*/  SYNCS.PHASECHK.TRANS64.TRYWAIT P0, [UR4], R2 ;  /* 0x00000002ff0075a7 */ /* 0x000ea40008001104 */
[----:B--2---:R-:W-:Y:S05]  /*3950*/  @!P0 BRA `(.L_x_70) ;  /* 0x0000003c00048947 */ /* 0x004fea0003800000 */
.L_x_128:
[----:B------:R-:W-:Y:S01]  /*3960*/  NOP ;  /* 0x0000000000007918 */ /* 0x000fe20000000000 */
[----:B-1----:R-:W1:Y:S01]  /*3970*/  LDS R0, [UR8+0x14] ;  /* 0x00001408ff007984 */ /* 0x002e620008000800 */
[----:B------:R-:W-:Y:S01]  /*3980*/  ULOP3.LUT UR4, UR24, 0xffff, URZ, 0xc0, !UPT ;  /* 0x0000ffff18047892 */ /* 0x000fe2000f8ec0ff */
[----:B------:R-:W-:Y:S01]  /*3990*/  UMOV UR5, 0xffff ;  /* 0x0000ffff00057882 */ /* 0x000fe20000000000 */
[----:B------:R-:W-:Y:S02]  /*39a0*/  UMOV UR6, 0x1 ;  /* 0x0000000100067882 */ /* 0x000fe40000000000 */
[----:B------:R-:W-:-:S04]  /*39b0*/  USHF.R.U32.HI UR4, URZ, 0x5, UR4 ;  /* 0x00000005ff047899 */ /* 0x000fc80008011604 */
[----:B------:R-:W-:Y:S02]  /*39c0*/  USHF.L.U32 UR5, UR5, UR4, URZ ;  /* 0x0000000405057299 */ /* 0x000fe400080006ff */
[----:B------:R-:W-:-:S04]  /*39d0*/  USHF.L.U32 UR4, UR6, UR4, URZ ;  /* 0x0000000406047299 */ /* 0x000fc800080006ff */
[----:B-1----:R-:W-:-:S04]  /*39e0*/  LOP3.LUT R0, R0, UR5, RZ, 0xc0, !PT ;  /* 0x0000000500007c12 */ /* 0x002fc8000f8ec0ff */
[----:B------:R-:W-:-:S13]  /*39f0*/  ISETP.NE.AND P0, PT, R0, UR5, PT ;  /* 0x0000000500007c0c */ /* 0x000fda000bf05270 */
[----:B------:R-:W-:Y:S05]  /*3a00*/  @P0 BRA `(.L_x_71) ;  /* 0x0000000000580947 */ /* 0x000fea0003800000 */
[----:B------:R-:W1:Y:S02]  /*3a10*/  LDS R0, [UR8+0x18] ;  /* 0x00001808ff007984 */ /* 0x000e640008000800 */
[----:B-1----:R-:W-:-:S04]  /*3a20*/  LOP3.LUT R0, R0, UR4, RZ, 0xc0, !PT ;  /* 0x0000000400007c12 */ /* 0x002fc8000f8ec0ff */
[----:B------:R-:W-:-:S13]  /*3a30*/  ISETP.NE.AND P0, PT, R0, UR4, PT ;  /* 0x0000000400007c0c */ /* 0x000fda000bf05270 */
[----:B------:R-:W-:Y:S05]  /*3a40*/  @P0 BRA `(.L_x_72) ;  /* 0x00000000003c0947 */ /* 0x000fea0003800000 */
[----:B------:R-:W1:Y:S01]  /*3a50*/  S2R R2, SR_LANEID ;  /* 0x0000000000027919 */ /* 0x000e620000000000 */
[----:B------:R-:W-:-:S06]  /*3a60*/  ULOP3.LUT UR5, URZ, UR5, URZ, 0x33, !UPT ;  /* 0x00000005ff057292 */ /* 0x000fcc000f8e33ff */
[----:B------:R-:W-:-:S04]  /*3a70*/  IMAD.U32 R0, RZ, RZ, UR5 ;  /* 0x00000005ff007e24 */ /* 0x000fc8000f8e00ff */
[----:B------:R2:W4:Y:S02]  /*3a80*/  REDUX UR7, R0 ;  /* 0x00000000000773c4 */ /* 0x0005240000000000 */
[----:B------:R1:W-:Y:S01]  /*3a90*/  UTCATOMSWS.AND URZ, UR5 ;  /* 0x0000000500ff79e3 */ /* 0x0003e20008000000 */
[----:B--2---:R-:W-:Y:S01]  /*3aa0*/  LOP3.LUT R0, RZ, UR4, RZ, 0x33, !PT ;  /* 0x00000004ff007c12 */ /* 0x004fe2000f8e33ff */
[----:B------:R-:W-:Y:S02]  /*3ab0*/  VOTEU.ANY UR4, UPT, PT ;  /* 0x0000000000047886 */ /* 0x000fe400038e0100 */
[----:B------:R-:W-:Y:S02]  /*3ac0*/  UFLO.U32 UR4, UR4 ;  /* 0x00000004000472bd */ /* 0x000fe400080e0000 */
[----:B------:R-:W2:Y:S04]  /*3ad0*/  REDUX UR6, R0 ;  /* 0x00000000000673c4 */ /* 0x000ea80000000000 */
[----:B-1----:R-:W-:-:S02]  /*3ae0*/  ISETP.EQ.U32.AND P0, PT, R2, UR4, PT ;  /* 0x0000000402007c0c */ /* 0x002fc4000bf02070 */
[----:B----4-:R-:W-:-:S11]  /*3af0*/  MOV R2, UR7 ;  /* 0x0000000700027c02 */ /* 0x010fd60008000f00 */
[----:B------:R1:W-:Y:S01]  /*3b00*/  @P0 ATOMS.AND RZ, [UR8+0x14], R2 ;  /* 0x00001402ffff098c */ /* 0x0003e2000a800008 */
[----:B--2---:R-:W-:-:S05]  /*3b10*/  IMAD.U32 R0, RZ, RZ, UR6 ;  /* 0x00000006ff007e24 */ /* 0x004fca000f8e00ff */
[----:B------:R1:W-:Y:S01]  /*3b20*/  @P0 ATOMS.AND RZ, [UR8+0x18], R0 ;  /* 0x00001800ffff098c */ /* 0x0003e2000a800008 */
[----:B------:R-:W-:Y:S05]  /*3b30*/  BRA `(.L_x_73) ;  /* 0x0000000000147947 */ /* 0x000fea0003800000 */
.L_x_72:
[----:B------:R-:W-:Y:S02]  /*3b40*/  MOV R2, 0x3b60 ;  /* 0x00003b6000027802 */ /* 0x000fe40000000f00 */
[----:B---3-5:R-:W-:Y:S05]  /*3b50*/  CALL.REL.NOINC `($__internal_0_$__cuda_sm10x_tcgen05_guardrail_trap_col_being_dealloced_not_returned_by_alloc) ;  /* 0x0000003c00207944 */ /* 0x028fea0003c00000 */
[----:B------:R-:W-:Y:S05]  /*3b60*/  BRA `(.L_x_73) ;  /* 0x0000000000087947 */ /* 0x000fea0003800000 */
.L_x_71:
[----:B------:R-:W-:Y:S02]  /*3b70*/  MOV R2, 0x3b90 ;  /* 0x00003b9000027802 */ /* 0x000fe40000000f00 */
[----:B---3-5:R-:W-:Y:S05]  /*3b80*/  CALL.REL.NOINC `($__internal_2_$__cuda_sm10x_tcgen05_guardrail_trap_unallocated_columns_being_dealloced) ;  /* 0x0000003c002c7944 */ /* 0x028fea0003c00000 */
.L_x_73:
[----:B------:R-:W-:Y:S01]  /*3b90*/  NOP ;  /* 0x0000000000007918 */ /* 0x000fe20000000000 */
[----:B------:R-:W-:Y:S05]  /*3ba0*/  EXIT ;  /* 0x000000000000794d */ /* 0x000fea0003800000 */
.L_x_55:
[----:B------:R-:W-:-:S09]  /*3bb0*/  UISETP.NE.OR UP0, UPT, UR22, 0x3, !UP3 ;  /* 0x000000031600788c */ /* 0x000fd2000df05670 */
[----:B------:R-:W-:Y:S05]  /*3bc0*/  BRA.U UP0, `(.L_x_74) ;  /* 0x0000000d00087547 */ /* 0x000fea000b800000 */
[----:B------:R-:W1:Y:S01]  /*3bd0*/  LDCU UR26, c[0x0][0x370] ;  /* 0x00006e00ff1a77ac */ /* 0x000e620008000800 */
[----:B------:R-:W2:Y:S01]  /*3be0*/  LDC.64 R16, c[0x0][0x348] ;  /* 0x0000d200ff107b82 */ /* 0x000ea20000000a00 */
[----:B------:R-:W-:Y:S02]  /*3bf0*/  HFMA2 R13, -RZ, RZ, 0, 0 ;  /* 0x00000000ff0d7431 */ /* 0x000fe400000001ff */
[----:B------:R-:W-:Y:S01]  /*3c00*/  IMAD.MOV.U32 R15, RZ, RZ, 0x1 ;  /* 0x00000001ff0f7424 */ /* 0x000fe200078e00ff */
[----:B------:R-:W1:Y:S01]  /*3c10*/  LDCU.128 UR28, c[0x0][0xb10] ;  /* 0x00016200ff1c77ac */ /* 0x000e620008000c00 */
[----:B------:R-:W-:Y:S01]  /*3c20*/  IMAD.MOV.U32 R14, RZ, RZ, RZ ;  /* 0x000000ffff0e7224 */ /* 0x000fe200078e00ff */
[----:B------:R-:W-:Y:S01]  /*3c30*/  MOV R12, 0x2000 ;  /* 0x00002000000c7802 */ /* 0x000fe20000000f00 */
[----:B------:R-:W3:Y:S01]  /*3c40*/  LDCU UR25, c[0x0][0x374] ;  /* 0x00006e80ff1977ac */ /* 0x000ee20008000800 */
[----:B------:R-:W4:Y:S01]  /*3c50*/  LDC.64 R2, c[0x0][0x888] ;  /* 0x00022200ff027b82 */ /* 0x000f220000000a00 */
[----:B------:R-:W3:Y:S01]  /*3c60*/  LDCU UR16, c[0x0][0xb0c] ;  /* 0x00016180ff1077ac */ /* 0x000ee20008000800 */
[----:B------:R-:W2:Y:S06]  /*3c70*/  LDCU UR35, c[0x0][0xb20] ;  /* 0x00016400ff2377ac */ /* 0x000eac0008000800 */
[----:B------:R-:W4:Y:S01]  /*3c80*/  LDC.64 R4, c[0x0][0x890] ;  /* 0x00022400ff047b82 */ /* 0x000f220000000a00 */
[----:B------:R-:W2:Y:S01]  /*3c90*/  LDCU UR4, c[0x0][0xb30] ;  /* 0x00016600ff0477ac */ /* 0x000ea20008000800 */
[----:B------:R-:W-:Y:S01]  /*3ca0*/  UMOV UR17, 0x400 ;  /* 0x0000040000117882 */ /* 0x000fe20000000000 */
[----:B-1----:R-:W-:-:S02]  /*3cb0*/  UIMAD.WIDE.U32 UR32, UR26, UR28, URZ ;  /* 0x0000001c1a2072a5 */ /* 0x002fc4000f8e00ff */
[----:B---3--:R-:W-:Y:S02]  /*3cc0*/  UIMAD.WIDE.U32 UR6, UR25, UR31, URZ ;  /* 0x0000001f190672a5 */ /* 0x008fe4000f8e00ff */
[----:B------:R-:W-:Y:S02]  /*3cd0*/  ULEA UR17, UR48, UR17, 0x18 ;  /* 0x0000001130117291 */ /* 0x000fe4000f8ec0ff */
[----:B------:R-:W-:Y:S02]  /*3ce0*/  UPLOP3.LUT UP3, UPT, UPT, UPT, UPT, 0x40, 0x4 ;  /* 0x000000000004789c */ /* 0x000fe40003f6e870 */
[----:B------:R-:W-:Y:S01]  /*3cf0*/  UIADD3 UR5, UPT, UPT, UR17, 0x40, URZ ;  /* 0x0000004011057890 */ /* 0x000fe2000fffe0ff */
[----:B------:R-:W-:Y:S01]  /*3d00*/  UMOV UR32, UR33 ;  /* 0x0000002100207c82 */ /* 0x000fe20008000000 */
[----:B------:R-:W-:Y:S01]  /*3d10*/  UMOV UR27, UR7 ;  /* 0x00000007001b7c82 */ /* 0x000fe20008000000 */
[----:B------:R-:W-:Y:S02]  /*3d20*/  UISETP.GE.AND UP0, UPT, UR40, 0x1, UPT ;  /* 0x000000012800788c */ /* 0x000fe4000bf06270 */
[----:B------:R-:W-:Y:S01]  /*3d30*/  UISETP.NE.AND UP4, UPT, UR40, 0x1, UPT ;  /* 0x000000012800788c */ /* 0x000fe2000bf85270 */
[----:B------:R-:W1:Y:S01]  /*3d40*/  LDCU.64 UR14, c[0x0][0xb28] ;  /* 0x00016500ff0e77ac */ /* 0x000e620008000a00 */
[----:B------:R-:W-:-:S02]  /*3d50*/  UISETP.NE.AND UP6, UPT, UR16, 0x1, UPT ;  /* 0x000000011000788c */ /* 0x000fc4000bfc5270 */
[----:B------:R-:W-:Y:S02]  /*3d60*/  UISETP.NE.AND UP5, UPT, UR30, 0x1, UPT ;  /* 0x000000011e00788c */ /* 0x000fe4000bfa5270 */
[----:B------:R-:W-:Y:S02]  /*3d70*/  UPRMT UR48, UR48, 0x654, UR5 ;  /* 0x0000065430307896 */ /* 0x000fe40008000005 */
[----:B------:R-:W-:Y:S02]  /*3d80*/  USHF.R.U32.HI UR32, URZ, UR29, UR32 ;  /* 0x0000001dff207299 */ /* 0x000fe40008011620 */
[----:B--2---:R-:W-:Y:S02]  /*3d90*/  USHF.R.U32.HI UR27, URZ, UR35, UR27 ;  /* 0x00000023ff1b7299 */ /* 0x004fe4000801161b */
[----:B------:R-:W-:-:S11]  /*3da0*/  UISETP.NE.AND UP2, UPT, UR4, 0x1, UPT ;  /* 0x000000010400788c */ /* 0x000fd6000bf45270 */
.L_x_82:
[C---:B------:R-:W-:Y:S02]  /*3db0*/  LEA R7, R14.reuse, UR17, 0x3 ;  /* 0x000000110e077c11 */ /* 0x040fe4000f8e18ff */
[----:B------:R-:W-:Y:S02]  /*3dc0*/  SHF.L.U32 R0, R13, 0x1f, RZ ;  /* 0x0000001f0d007819 */ /* 0x000fe400000006ff */
[----:B------:R-:W-:Y:S02]  /*3dd0*/  LEA R8, R14, UR17, 0x4 ;  /* 0x000000110e087c11 */ /* 0x000fe4000f8e20ff */
[----:B--2---:R-:W2:Y:S02]  /*3de0*/  SYNCS.PHASECHK.TRANS64.TRYWAIT P0, [R7+URZ+0x60], R0 ;  /* 0x00006000070075a7 */ /* 0x004ea400080011ff */
[----:B--2---:R-:W-:Y:S05]  /*3df0*/  @!P0 BRA `(.L_x_75) ;  /* 0x0000003400f48947 */ /* 0x004fea0003800000 */
.L_x_129:
[----:B------:R-:W3:Y:S01]  /*3e00*/  LDS.128 R8, [R8+0xf0] ;  /* 0x0000f00008087984 */ /* 0x000ee20000000c00 */
[----:B------:R-:W-:Y:S01]  /*3e10*/  UISETP.GE.AND UP0, UPT, UR40, 0x1, UPT ;  /* 0x000000012800788c */ /* 0x000fe2000bf06270 */
[----:B------:R-:W-:Y:S01]  /*3e20*/  @!PT LDS RZ, [RZ] ;  /* 0x00000000fffff984 */ /* 0x000fe20000000800 */
[----:B------:R-:W-:Y:S01]  /*3e30*/  @!PT LDS RZ, [RZ] ;  /* 0x00000000fffff984 */ /* 0x000fe20000000800 */
[----:B------:R-:W-:Y:S01]  /*3e40*/  @!PT LDS RZ, [RZ] ;  /* 0x00000000fffff984 */ /* 0x000fe20000000800 */
[----:B------:R-:W-:Y:S01]  /*3e50*/  @!PT LDS RZ, [RZ] ;  /* 0x00000000fffff984 */ /* 0x000fe20000000800 */
[----:B------:R1:W-:Y:S06]  /*3e60*/  MEMBAR.ALL.CTA ;  /* 0x0000000000007992 */ /* 0x0003ec0000008000 */
[----:B-1----:R-:W1:Y:S01]  /*3e70*/  FENCE.VIEW.ASYNC.S ;  /* 0x00000000000073c6 */ /* 0x002e620000000000 */
[----:B---3--:R-:W-:Y:S11]  /*3e80*/  LOP3.LUT P0, RZ, R10, 0x1, RZ, 0xc0, !PT ;  /* 0x000000010aff7812 */ /* 0x008ff6000780c0ff */
[----:B------:R-:W-:Y:S02]  /*3e90*/  @!UPT UIADD3 URZ, UPT, UPT, URZ, URZ, URZ ;  /* 0x000000fffffff290 */ /* 0x000fe4000fffe0ff */
[----:B-1----:R-:W-:Y:S01]  /*3ea0*/  VOTEU.ANY UP1, P0 ;  /* 0x0000000000ff7886 */ /* 0x002fe20000020100 */
[----:B------:R-:W-:Y:S11]  /*3eb0*/  PLOP3.LUT P0, PT, PT, PT, UP1, 0x80, 0x8 ;  /* 0x000000000008781c */ /* 0x000ff60003f0f018 */
[----:B------:R-:W-:Y:S02]  /*3ec0*/  @!UPT UIADD3 URZ, UPT, UPT, URZ, URZ, URZ ;  /* 0x000000fffffff290 */ /* 0x000fe4000fffe0ff */
[----:B--2---:R-:W-:Y:S02]  /*3ed0*/  @P0 SHF.R.U32.HI R0, RZ, 0x10, R9 ;  /* 0x00000010ff000819 */ /* 0x004fe40000011609 */
[----:B------:R-:W-:Y:S02]  /*3ee0*/  @P0 MOV R6, R8 ;  /* 0x0000000800060202 */ /* 0x000fe40000000f00 */
[----:B------:R-:W-:Y:S01]  /*3ef0*/  @P0 R2UR UR4, R0 ;  /* 0x00000000000402ca */ /* 0x000fe200000e0000 */
[----:B------:R-:W-:Y:S01]  /*3f00*/  VIADD R0, R7, 0x70 ;  /* 0x0000007007007836 */ /* 0x000fe20000000000 */
[----:B------:R-:W-:Y:S02]  /*3f10*/  @P0 LOP3.LUT R8, R9, 0xffff, RZ, 0xc0, !PT ;  /* 0x0000ffff09080812 */ /* 0x000fe400078ec0ff */
[----:B------:R-:W-:Y:S02]  /*3f20*/  @P0 R2UR UR6, R6 ;  /* 0x00000000060602ca */ /* 0x000fe400000e0000 */
[----:B------:R-:W-:Y:S02]  /*3f30*/  PRMT R0, RZ, 0x654, R0 ;  /* 0x00000654ff007816 */ /* 0x000fe40000000000 */
[----:B------:R-:W-:Y:S02]  /*3f40*/  @P0 R2UR UR5, R8 ;  /* 0x00000000080502ca */ /* 0x000fe400000e0000 */
[----:B------:R1:W-:Y:S03]  /*3f50*/  SYNCS.ARRIVE.TRANS64.RED.A1T0 RZ, [R0+URZ], RZ ;  /* 0x000000ff00ff79a7 */ /* 0x0003e600081004ff */
[----:B------:R-:W-:Y:S04]  /*3f60*/  @UP1 UMOV UR24, UR4 ;  /* 0x0000000400181c82 */ /* 0x000fe80008000000 */
[----:B------:R-:W-:Y:S04]  /*3f70*/  @UP1 UMOV UR13, UR6 ;  /* 0x00000006000d1c82 */ /* 0x000fe80008000000 */
[----:B------:R-:W-:Y:S01]  /*3f80*/  @UP1 UMOV UR7, UR5 ;  /* 0x0000000500071c82 */ /* 0x000fe20008000000 */
[----:B------:R-:W-:Y:S05]  /*3f90*/  BRA.U !UP0, `(.L_x_76) ;  /* 0x0000000108a47547 */ /* 0x000fea000b800000 */
[----:B------:R-:W-:Y:S02]  /*3fa0*/  UIMAD.WIDE.U32 UR10, UR7, UR31, URZ ;  /* 0x0000001f070a72a5 */ /* 0x000fe4000f8e00ff */
[----:B------:R-:W-:Y:S02]  /*3fb0*/  UIMAD.WIDE.U32 UR18, UR13, UR28, URZ ;  /* 0x0000001c0d1272a5 */ /* 0x000fe4000f8e00ff */
[----:B------:R-:W-:Y:S02]  /*3fc0*/  USEL UR4, UR25, UR27, !UP5 ;  /* 0x0000001b19047287 */ /* 0x000fe4000e800000 */
[----:B------:R-:W-:Y:S02]  /*3fd0*/  USEL UR8, UR26, UR32, !UP6 ;  /* 0x000000201a087287 */ /* 0x000fe4000f000000 */
[----:B------:R-:W-:Y:S02]  /*3fe0*/  UIMAD.WIDE.U32 UR20, UR4, UR14, URZ ;  /* 0x0000000e041472a5 */ /* 0x000fe4000f8e00ff */
[----:B------:R-:W-:Y:S01]  /*3ff0*/  UIMAD.WIDE.U32 UR22, UR8, UR14, URZ ;  /* 0x0000000e081672a5 */ /* 0x000fe2000f8e00ff */
[----:B------:R-:W-:Y:S02]  /*4000*/  UMOV UR5, UR11 ;  /* 0x0000000b00057c82 */ /* 0x000fe40008000000 */
[----:B------:R-:W-:Y:S03]  /*4010*/  USHF.R.U32.HI UR6, URZ, UR35, UR5 ;  /* 0x00000023ff067299 */ /* 0x000fe60008011605 */
[----:B------:R-:W-:Y:S01]  /*4020*/  UMOV UR5, UR19 ;  /* 0x0000001300057c82 */ /* 0x000fe20008000000 */
[----:B------:R-:W-:Y:S02]  /*4030*/  USEL UR6, UR7, UR6, !UP5 ;  /* 0x0000000607067287 */ /* 0x000fe4000e800000 */
[----:B------:R-:W-:Y:S02]  /*4040*/  USHF.R.U32.HI UR9, URZ, UR29, UR5 ;  /* 0x0000001dff097299 */ /* 0x000fe40008011605 */
[----:B------:R-:W-:Y:S01]  /*4050*/  UIMAD.WIDE.U32 UR10, UR6, UR14, URZ ;  /* 0x0000000e060a72a5 */ /* 0x000fe2000f8e00ff */
[----:B------:R-:W-:Y:S02]  /*4060*/  UMOV UR5, UR21 ;  /* 0x0000001500057c82 */ /* 0x000fe40008000000 */
[----:B------:R-:W-:Y:S03]  /*4070*/  @UP4 USHF.R.U32.HI UR4, URZ, UR15, UR5 ;  /* 0x0000000fff044299 */ /* 0x000fe60008011605 */
[----:B------:R-:W-:Y:S01]  /*4080*/  UMOV UR5, UR23 ;  /* 0x0000001700057c82 */ /* 0x000fe20008000000 */
[----:B------:R-:W-:Y:S02]  /*4090*/  UIMAD UR4, UR40, UR4, URZ ;  /* 0x00000004280472a4 */ /* 0x000fe4000f8e02ff */
[----:B------:R-:W-:Y:S02]  /*40a0*/  @UP4 USHF.R.U32.HI UR8, URZ, UR15, UR5 ;  /* 0x0000000fff084299 */ /* 0x000fe40008011605 */
[----:B------:R-:W-:Y:S02]  /*40b0*/  USEL UR5, UR13, UR9, !UP6 ;  /* 0x000000090d057287 */ /* 0x000fe4000f000000 */
[----:B------:R-:W-:Y:S02]  /*40c0*/  UIMAD UR9, UR40, UR8, URZ ;  /* 0x00000008280972a4 */ /* 0x000fe4000f8e02ff */
[----:B------:R-:W-:Y:S03]  /*40d0*/  UISETP.GE.AND UP0, UPT, UR6, UR4, UPT ;  /* 0x000000040600728c */ /* 0x000fe6000bf06270 */
[----:B------:R-:W-:Y:S01]  /*40e0*/  UMOV UR4, UR11 ;  /* 0x0000000b00047c82 */ /* 0x000fe20008000000 */
[----:B------:R-:W-:Y:S02]  /*40f0*/  UISETP.GE.OR UP0, UPT, UR5, UR9, UP0 ;  /* 0x000000090500728c */ /* 0x000fe40008706670 */
[----:B------:R-:W-:Y:S02]  /*4100*/  USHF.R.U32.HI UR4, URZ, UR15, UR4 ;  /* 0x0000000fff047299 */ /* 0x000fe40008011604 */
[----:B------:R-:W-:Y:S02]  /*4110*/  UIMAD.WIDE.U32 UR10, UR5, UR14, URZ ;  /* 0x0000000e050a72a5 */ /* 0x000fe4000f8e00ff */
[----:B------:R-:W-:Y:S04]  /*4120*/  USEL UR12, UR6, UR4, !UP4 ;  /* 0x00000004060c7287 */ /* 0x000fe8000e000000 */
[----:B------:R-:W-:Y:S01]  /*4130*/  UIADD3 UR9, UPT, UPT, -UR12, URZ, URZ ;  /* 0x000000ff0c097290 */ /* 0x000fe2000fffe1ff */
[----:B------:R-:W-:Y:S02]  /*4140*/  @!UP0 UMOV UR4, UR11 ;  /* 0x0000000b00048c82 */ /* 0x000fe40008000000 */
[----:B------:R-:W-:Y:S02]  /*4150*/  @!UP0 USHF.R.U32.HI UR4, URZ, UR15, UR4 ;  /* 0x0000000fff048299 */ /* 0x000fe40008011604 */
[----:B------:R-:W-:Y:S02]  /*4160*/  UIMAD UR9, UR40, UR9, UR6 ;  /* 0x00000009280972a4 */ /* 0x000fe4000f8e0206 */
[----:B------:R-:W-:Y:S04]  /*4170*/  @!UP0 USEL UR4, UR5, UR4, !UP4 ;  /* 0x0000000405048287 */ /* 0x000fe8000e000000 */
[----:B------:R-:W-:Y:S02]  /*4180*/  @!UP0 UIMAD UR9, UR8, UR9, UR4 ;  /* 0x00000009080982a4 */ /* 0x000fe4000f8e0204 */
[----:B------:R-:W-:Y:S02]  /*4190*/  @!UP0 UIADD3 UR10, UPT, UPT, UR12, -UR4, URZ ;  /* 0x800000040c0a8290 */ /* 0x000fe4000fffe0ff */
[----:B------:R-:W-:Y:S02]  /*41a0*/  UIADD3 UR4, UPT, UPT, -UR5, URZ, URZ ;  /* 0x000000ff05047290 */ /* 0x000fe4000fffe1ff */
[----:B------:R-:W-:Y:S02]  /*41b0*/  UIADD3 UR8, UPT, UPT, -UR6, URZ, URZ ;  /* 0x000000ff06087290 */ /* 0x000fe4000fffe1ff */
[----:B------:R-:W-:Y:S02]  /*41c0*/  @!UP0 UIMAD UR6, UR10, UR40, UR5 ;  /* 0x000000280a0682a4 */ /* 0x000fe4000f8e0205 */
[----:B------:R-:W-:Y:S02]  /*41d0*/  UIMAD UR13, UR16, UR4, UR13 ;  /* 0x00000004100d72a4 */ /* 0x000fe4000f8e020d */
[----:B------:R-:W-:Y:S01]  /*41e0*/  UIMAD UR7, UR30, UR8, UR7 ;  /* 0x000000081e0772a4 */ /* 0x000fe2000f8e0207 */
[----:B------:R-:W-:Y:S02]  /*41f0*/  @!UP0 UMOV UR5, UR9 ;  /* 0x0000000900058c82 */ /* 0x000fe40008000000 */
[----:B------:R-:W-:Y:S02]  /*4200*/  UIMAD UR13, UR5, UR16, UR13 ;  /* 0x00000010050d72a4 */ /* 0x000fe4000f8e020d */
[----:B------:R-:W-:Y:S11]  /*4210*/  UIMAD UR7, UR6, UR30, UR7 ;  /* 0x0000001e060772a4 */ /* 0x000ff6000f8e0207 */
[----:B------:R-:W-:Y:S01]  /*4220*/  @!UPT UIADD3 URZ, UPT, UPT, URZ, URZ, URZ ;  /* 0x000000fffffff290 */ /* 0x000fe2000fffe0ff */
.L_x_76:
[----:B------:R-:W2:Y:S01]  /*4230*/  @!UP2 LDCU.128 UR20, c[0x0][0xb10] ;  /* 0x00016200ff14a7ac */ /* 0x000ea20008000c00 */
[C---:B----4-:R-:W-:Y:S02]  /*4240*/  ISETP.NE.U32.AND P1, PT, R4.reuse, RZ, PT ;  /* 0x000000ff0400720c */ /* 0x050fe40003f25070 */
[----:B------:R-:W-:Y:S02]  /*4250*/  ISETP.NE.U32.AND P0, PT, R4, RZ, PT ;  /* 0x000000ff0400720c */ /* 0x000fe40003f05070 */
[C---:B------:R-:W-:Y:S02]  /*4260*/  ISETP.NE.AND.EX P1, PT, R5.reuse, RZ, PT, P1 ;  /* 0x000000ff0500720c */ /* 0x040fe40003f25310 */
[----:B------:R-:W-:Y:S01]  /*4270*/  ISETP.NE.AND.EX P0, PT, R5, RZ, PT, P0 ;  /* 0x000000ff0500720c */ /* 0x000fe20003f05300 */
[----:B------:R-:W3:Y:S01]  /*4280*/  @!UP2 LDCU UR5, c[0x0][0xb0c] ;  /* 0x00016180ff05a7ac */ /* 0x000ee20008000800 */
[----:B------:R-:W-:Y:S01]  /*4290*/  SHF.L.U32 R6, R15, 0x1f, RZ ;  /* 0x0000001f0f067819 */ /* 0x000fe200000006ff */
[----:B--2---:R-:W-:Y:S07]  /*42a0*/  UIMAD.WIDE.U32 UR8, UR13, UR20, URZ ;  /* 0x000000140d0872a5 */ /* 0x004fee000f8e00ff */
[----:B------:R-:W-:Y:S01]  /*42b0*/  @!UP2 UMOV UR4, UR9 ;  /* 0x000000090004ac82 */ /* 0x000fe20008000000 */
[----:B---3--:R-:W-:Y:S02]  /*42c0*/  @!UP2 UISETP.NE.AND UP0, UPT, UR5, 0x1, UPT ;  /* 0x000000010500a88c */ /* 0x008fe4000bf05270 */
[----:B------:R-:W-:Y:S02]  /*42d0*/  @!UP2 USHF.R.U32.HI UR4, URZ, UR21, UR4 ;  /* 0x00000015ff04a299 */ /* 0x000fe40008011604 */
[----:B------:R-:W-:Y:S02]  /*42e0*/  UIMAD.WIDE.U32 UR8, UR7, UR23, URZ ;  /* 0x00000017070872a5 */ /* 0x000fe4000f8e00ff */
[----:B------:R-:W-:Y:S02]  /*42f0*/  @!UP2 USEL UR10, UR13, UR4, !UP0 ;  /* 0x000000040d0aa287 */ /* 0x000fe4000c000000 */
[----:B------:R-:W-:Y:S03]  /*4300*/  @!UP2 UISETP.NE.AND UP0, UPT, UR22, 0x1, UPT ;  /* 0x000000011600a88c */ /* 0x000fe6000bf05270 */
[----:B------:R-:W-:Y:S02]  /*4310*/  @!UP2 UMOV UR6, UR9 ;  /* 0x000000090006ac82 */ /* 0x000fe40008000000 */
[----:B------:R-:W2:Y:S02]  /*4320*/  @!UP2 LDCU UR4, c[0x0][0xb20] ;  /* 0x00016400ff04a7ac */ /* 0x000ea40008000800 */
[----:B--2---:R-:W-:Y:S04]  /*4330*/  @!UP2 USHF.R.U32.HI UR6, URZ, UR4, UR6 ;  /* 0x00000004ff06a299 */ /* 0x004fe80008011606 */
[----:B------:R-:W-:Y:S04]  /*4340*/  @!UP2 USEL UR6, UR7, UR6, !UP0 ;  /* 0x000000060706a287 */ /* 0x000fe8000c000000 */
[----:B------:R-:W-:Y:S02]  /*4350*/  @!UP2 UIADD3 UR4, UPT, UPT, -UR10, UR6, URZ ;  /* 0x000000060a04a290 */ /* 0x000fe4000fffe1ff */
[----:B------:R-:W-:Y:S02]  /*4360*/  @!UP2 UIADD3 UR6, UPT, UPT, UR10, -UR6, URZ ;  /* 0x800000060a06a290 */ /* 0x000fe4000fffe0ff */
[----:B------:R-:W-:Y:S02]  /*4370*/  @!UP2 UIMAD UR13, UR4, UR5, UR13 ;  /* 0x00000005040da2a4 */ /* 0x000fe4000f8e020d */
[----:B------:R-:W-:Y:S01]  /*4380*/  @!UP2 UIMAD UR7, UR6, UR22, UR7 ;  /* 0x000000160607a2a4 */ /* 0x000fe2000f8e0207 */
[----:B------:R-:W-:Y:S11]  /*4390*/  BRA.U UP3, `(.L_x_77) ;  /* 0x0000000103107547 */ /* 0x000ff6000b800000 */
[----:B------:R-:W-:Y:S04]  /*43a0*/  MOV R7, UR34 ;  /* 0x0000002200077c02 */ /* 0x000fe80008000f00 */
[----:B------:R-:W-:Y:S04]  /*43b0*/  SHF.L.U32 R7, R7, 0x1f, RZ ;  /* 0x0000001f07077819 */ /* 0x000fe800000006ff */
[----:B------:R-:W2:Y:S02]  /*43c0*/  SYNCS.PHASECHK.TRANS64.TRYWAIT P2, [UR17+0x58], R7 ;  /* 0x00005807ff0075a7 */ /* 0x000ea40008041111 */
[----:B--2---:R-:W-:Y:S05]  /*43d0*/  @!P2 BRA `(.L_x_78) ;  /* 0x000000300090a947 */ /* 0x004fea0003800000 */
.L_x_77:
[----:B------:R-:W-:Y:S05]  /*43e0*/  @!P1 BRA `(.L_x_79) ;  /* 0x0000000000309947 */ /* 0x000fea0003800000 */
[----:B------:R-:W-:Y:S01]  /*43f0*/  ISETP.NE.U32.AND P1, PT, R2, RZ, PT ;  /* 0x000000ff0200720c */ /* 0x000fe20003f25070 */
[----:B------:R-:W2:Y:S01]  /*4400*/  LDCU.64 UR4, c[0x0][0x358] ;  /* 0x00006b00ff0477ac */ /* 0x000ea20008000a00 */
[----:B------:R-:W-:Y:S02]  /*4410*/  IMAD.MOV.U32 R147, RZ, RZ, 0x1 ;  /* 0x00000001ff937424 */ /* 0x000fe400078e00ff */
[----:B------:R-:W-:Y:S11]  /*4420*/  ISETP.NE.AND.EX P1, PT, R3, RZ, PT, P1 ;  /* 0x000000ff0300720c */ /* 0x000ff60003f25310 */
[----:B------:R-:W-:Y:S02]  /*4430*/  @!UPT UIADD3 URZ, UPT, UPT, URZ, URZ, URZ ;  /* 0x000000fffffff290 */ /* 0x000fe4000fffe0ff */
[----:B------:R-:W3:Y:S01]  /*4440*/  @P1 LDC.64 R8, c[0x0][0x888] ;  /* 0x00022200ff081b82 */ /* 0x000ee20000000a00 */
[----:B-1----:R-:W-:Y:S04]  /*4450*/  @P1 IMAD R0, R4, UR36, RZ ;  /* 0x0000002404001c24 */ /* 0x002fe8000f8e02ff */
[----:B---3--:R-:W-:Y:S04]  /*4460*/  @P1 IMAD.WIDE R8, R0, 0x4, R8 ;  /* 0x0000000400081825 */ /* 0x008fe800078e0208 */
[----:B------:R-:W-:Y:S01]  /*4470*/  HFMA2 R0, -RZ, RZ, 0, 5.9604644775390625e-08 ;  /* 0x00000001ff007431 */ /* 0x000fe200000001ff */
[----:B--2--5:R2:W5:Y:S04]  /*4480*/  @P1 LDG.E R71, desc[UR4][R8.64] ;  /* 0x0000000408471981 */ /* 0x024568000c1e1900 */
[----:B------:R-:W-:Y:S01]  /*4490*/  @!P1 PRMT R147, R0, 0x7610, R147 ;  /* 0x0000761000939816 */ /* 0x000fe20000000093 */
[----:B--2---:R-:W3:Y:S06]  /*44a0*/  @!P1 LDC R71, c[0x0][0x880] ;  /* 0x00022000ff479b82 */ /* 0x004eec0000000800 */
.L_x_79:
[----:B---3-5:R-:W-:Y:S01]  /*44b0*/  @!P0 ISETP.EQ.AND P1, PT, R71, RZ, PT ;  /* 0x000000ff4700820c */ /* 0x028fe20003f22270 */
[----:B------:R-:W-:Y:S01]  /*44c0*/  @!UPT UIADD3 URZ, UPT, UPT, URZ, URZ, URZ ;  /* 0x000000fffffff290 */ /* 0x000fe2000fffe0ff */
[----:B------:R-:W-:Y:S11]  /*44d0*/  @!P0 BRA `(.L_x_80) ;  /* 0x0000000000188947 */ /* 0x000ff60003800000 */
[----:B------:R-:W-:Y:S02]  /*44e0*/  LOP3.LUT P0, RZ, R147, 0xff, RZ, 0xc0, !PT ;  /* 0x000000ff93ff7812 */ /* 0x000fe4000780c0ff */
[----:B------:R-:W-:Y:S04]  /*44f0*/  ISETP.NE.U32.AND P1, PT, R2, RZ, PT ;  /* 0x000000ff0200720c */ /* 0x000fe80003f25070 */
[----:B------:R-:W-:Y:S04]  /*4500*/  ISETP.NE.AND.EX P1, PT, R3, RZ, PT, P1 ;  /* 0x000000ff0300720c */ /* 0x000fe80003f25310 */
[----:B------:R-:W-:Y:S03]  /*4510*/  PLOP3.LUT P1, PT, P1, PT, PT, 0x8, 0x80 ;  /* 0x000000000080781c */ /* 0x000fe60000f2e170 */
[----:B------:R-:W-:Y:S11]  /*4520*/  @P0 ISETP.EQ.AND P1, PT, R71, RZ, PT ;  /* 0x000000ff4700020c */ /* 0x000ff60003f22270 */
[----:B------:R-:W-:Y:S02]  /*4530*/  @!UPT UIADD3 URZ, UPT, UPT, URZ, URZ, URZ ;  /* 0x000000fffffff290 */ /* 0x000fe4000fffe0ff */
.L_x_80:
[----:B------:R-:W2:Y:S01]  /*4540*/  SYNCS.PHASECHK.TRANS64.TRYWAIT P0, [UR17+0x48], R6 ;  /* 0x00004806ff0075a7 */ /* 0x000ea20008001111 */
[----:B------:R-:W-:Y:S02]  /*4550*/  ELECT P2, URZ, PT ;  /* 0x0000000000ff782f */ /* 0x000fe40003840000 */
[----:B------:R-:W-:Y:S01]  /*4560*/  IADD3 R14, PT, PT, R14, 0x1, RZ ;  /* 0x000000010e0e7810 */ /* 0x000fe20007ffe0ff */
[----:B--2---:R-:W-:Y:S10]  /*4570*/  @!P0 BRA `(.L_x_81) ;  /* 0x0000003000408947 */ /* 0x004ff40003800000 */
.L_x_132:
[----:B------:R-:W-:Y:S01]  /*4580*/  PLOP3.LUT P1, PT, P1, P2, PT, 0xf2, 0x2f ;  /* 0x00000000002f781c */ /* 0x000fe20000f25e72 */
[----:B------:R-:W-:Y:S01]  /*4590*/  UMOV UR18, 0x0 ;  /* 0x0000000000127882 */ /* 0x000fe20000000000 */
[----:B------:R-:W-:Y:S01]  /*45a0*/  UMOV UR19, 0x10000000 ;  /* 0x1000000000137882 */ /* 0x000fe20000000000 */
[----:B------:R-:W-:Y:S01]  /*45b0*/  UMOV UR12, UR36 ;  /* 0x00000024000c7c82 */ /* 0x000fe20008000000 */
[----:B------:R-:W-:Y:S01]  /*45c0*/  LOP3.LUT R15, R15, 0x1, RZ, 0x3c, !PT ;  /* 0x000000010f0f7812 */ /* 0x000fe200078e3cff */
[----:B------:R-:W-:Y:S01]  /*45d0*/  UPLOP3.LUT UP3, UPT, UPT, UPT, UPT, 0x80, 0x8 ;  /* 0x000000000008789c */ /* 0x000fe20003f6f070 */
[----:B------:R-:W-:Y:S07]  /*45e0*/  UMOV UR36, UR24 ;  /* 0x0000001800247c82 */ /* 0x000fee0008000000 */
[----:B-1----:R-:W-:Y:S01]  /*45f0*/  @!P1 IADD3 R6, P0, PT, R16, 0x580, RZ ;  /* 0x0000058010069810 */ /* 0x002fe20007f1e0ff */
[----:B------:R-:W-:Y:S03]  /*4600*/  VOTEU.ALL UP0, P1 ;  /* 0x0000000000ff7886 */ /* 0x000fe60000800000 */
[----:B------:R-:W-:Y:S01]  /*4610*/  @!P1 R2UR UR5, R6 ;  /* 0x00000000060592ca */ /* 0x000fe200000e0000 */
[----:B------:R-:W-:Y:S01]  /*4620*/  @!P1 IMAD.X R0, RZ, RZ, R17, P0 ;  /* 0x000000ffff009224 */ /* 0x000fe200000e0611 */
[----:B------:R-:W-:Y:S01]  /*4630*/  @!UP0 USHF.L.U32 UR10, UR45, 0x6, URZ ;  /* 0x000000062d0a8899 */ /* 0x000fe200080006ff */
[----:B------:R-:W-:Y:S01]  /*4640*/  ISETP.NE.AND P0, PT, R14, 0x2, PT ;  /* 0x000000020e00780c */ /* 0x000fe20003f05270 */
[----:B------:R-:W-:Y:S02]  /*4650*/  @!UP0 USHF.L.U32 UR11, UR46, 0x7, URZ ;  /* 0x000000072e0b8899 */ /* 0x000fe400080006ff */
[----:B------:R-:W-:Y:S01]  /*4660*/  @!P1 R2UR UR4, R0 ;  /* 0x00000000000492ca */ /* 0x000fe200000e0000 */
[----:B------:R-:W-:Y:S01]  /*4670*/  @!UP0 UIADD3 UR8, UPT, UPT, UR17, 0x200, URZ ;  /* 0x0000020011088890 */ /* 0x000fe2000fffe0ff */
[----:B------:R-:W-:Y:S01]  /*4680*/  SEL R0, RZ, 0x1, P0 ;  /* 0x00000001ff007807 */ /* 0x000fe20000000000 */
[----:B------:R-:W-:Y:S01]  /*4690*/  @!UP0 UIADD3 UR9, UPT, UPT, UR17, 0x40, URZ ;  /* 0x0000004011098890 */ /* 0x000fe2000fffe0ff */
[----:B------:R-:W-:Y:S01]  /*46a0*/  SEL R14, R14, RZ, P0 ;  /* 0x000000ff0e0e7207 */ /* 0x000fe20000000000 */
[----:B------:R-:W-:Y:S01]  /*46b0*/  VOTEU.ALL UP0, P1 ;  /* 0x0000000000ff7886 */ /* 0x000fe20000800000 */
[----:B------:R-:W-:Y:S01]  /*46c0*/  LOP3.LUT R13, R13, R0, RZ, 0x3c, !PT ;  /* 0x000000000d0d7212 */ /* 0x000fe200078e3cff */
[----:B------:R-:W-:Y:S01]  /*46d0*/  IMAD.U32 R6, RZ, RZ, UR5 ;  /* 0x00000005ff067e24 */ /* 0x000fe2000f8e00ff */
[----:B------:R-:W-:Y:S02]  /*46e0*/  UIADD3 UR45, UPT, UPT, UR7, UR57, URZ ;  /* 0x00000039072d7290 */ /* 0x000fe4000fffe0ff */
[----:B------:R-:W-:Y:S03]  /*46f0*/  UIADD3 UR46, UPT, UPT, UR13, UR60, URZ ;  /* 0x0000003c0d2e7290 */ /* 0x000fe6000fffe0ff */
[----:B------:R-:W-:Y:S01]  /*4700*/  IMAD.U32 R7, RZ, RZ, UR4 ;  /* 0x00000004ff077e24 */ /* 0x000fe2000f8e00ff */
[----:B------:R-:W-:Y:S04]  /*4710*/  @!P1 R2UR UR4, R6 ;  /* 0x00000000060492ca */ /* 0x000fe800000e0000 */
[----:B------:R-:W-:Y:S11]  /*4720*/  @!P1 R2UR UR5, R7 ;  /* 0x00000000070592ca */ /* 0x000ff600000e0000 */
[----:B------:R-:W-:Y:S02]  /*4730*/  @!UPT UIADD3 URZ, UPT, UPT, URZ, URZ, URZ ;  /* 0x000000fffffff290 */ /* 0x000fe4000fffe0ff */
[----:B------:R2:W-:Y:S01]  /*4740*/  @!UP0 UTMALDG.3D [UR8], [UR4], desc[UR18] ;  /* 0x00001208040085b4 */ /* 0x0005e20008011000 */
[----:B------:R2:W-:Y:S01]  /*4750*/  @!P1 SYNCS.ARRIVE.TRANS64.RED.A0TR RZ, [UR17+0x40], R12 ;  /* 0x0000400cffff99a7 */ /* 0x0005e20008300411 */
[----:B------:R-:W-:Y:S01]  /*4760*/  SYNCS.ARRIVE.TRANS64.RED.A1T0 RZ, [UR48], RZ ;  /* 0x000000ffffff79a7 */ /* 0x000fe20008100430 */
[----:B------:R-:W-:Y:S05]  /*4770*/  BRA.U UP1, `(.L_x_82) ;  /* 0xfffffff5018c7547 */ /* 0x000fea000b83ffff */
[----:B------:R-:W-:Y:S07]  /*4780*/  MOV R0, UR17 ;  /* 0x0000001100007c02 */ /* 0x000fee0008000f00 */
.L_x_83:
[----:B-1----:R-:W-:-:S04]  /*4790*/  SHF.L.U32 R2, R15, 0x1f, RZ ;  /* 0x0000001f0f027819 */ /* 0x002fc800000006ff */
[----:B------:R1:W3:Y:S03]  /*47a0*/  SYNCS.PHASECHK.TRANS64.TRYWAIT P0, [R0+URZ+0x48], R2 ;  /* 0x00004802000075a7 */ /* 0x0002e600080011ff */
[----:B---3--:R-:W-:Y:S05]  /*47b0*/  @!P0 NANOSLEEP.SYNCS 0x989680 ;  /* 0x009896800000895d */ /* 0x008fea0003900000 */
[----:B------:R-:W3:Y:S02]  /*47c0*/  @!P0 SYNCS.PHASECHK.TRANS64 P0, [R0+URZ+0x48], R2 ;  /* 0x00004802000085a7 */ /* 0x000ee400080010ff */
[----:B--23--:R-:W-:Y:S05]  /*47d0*/  @P0 EXIT ;  /* 0x000000000000094d */ /* 0x00cfea0003800000 */
[----:B------:R-:W-:Y:S05]  /*47e0*/  BRA `(.L_x_83) ;  /* 0xfffffffc00e87947 */ /* 0x000fea000383ffff */
.L_x_74:
[----:B------:R-:W-:-:S06]  /*47f0*/  UISETP.GE.AND UP0, UPT, UR22, 0x4, UPT ;  /* 0x000000041600788c */ /* 0x000fcc000bf06270 */
[----:B------:R-:W-:-:S13]  /*4800*/  PLOP3.LUT P0, PT, PT, PT, UP0, 0x80, 0x8 ;  /* 0x000000000008781c */ /* 0x000fda0003f0f008 */
[----:B------:R-:W-:Y:S05]  /*4810*/  @!P0 EXIT ;  /* 0x000000000000894d */ /* 0x000fea0003800000 */
[----:B------:R-:W-:Y:S01]  /*4820*/  BAR.SYNC.DEFER_BLOCKING 0x6, 0xa0 ;  /* 0x0182800000007b1d */ /* 0x000fe20000010000 */
[C---:B------:R-:W-:Y:S01]  /*4830*/  IMAD.SHL.U32 R146, R142.reuse, 0x40, RZ ;  /* 0x000000408e927824 */ /* 0x040fe200078e00ff */
[C---:B------:R-:W-:Y:S01]  /*4840*/  R2P PR, R142.reuse, 0x6 ;  /* 0x000000068e007804 */ /* 0x040fe20000000000 */
[C---:B------:R-:W-:Y:S01]  /*4850*/  IMAD.SHL.U32 R4, R142.reuse, 0x8, RZ ;  /* 0x000000088e047824 */ /* 0x040fe200078e00ff */
[----:B------:R-:W-:Y:S01]  /*4860*/  SHF.L.U32 R69, R142, 0x10, RZ ;  /* 0x000000108e457819 */ /* 0x000fe200000006ff */
[----:B------:R-:W-:Y:S01]  /*4870*/  IMAD.MOV.U32 R144, RZ, RZ, 0x20 ;  /* 0x00000020ff907424 */ /* 0x000fe200078e00ff */
[----:B------:R-:W-:Y:S02]  /*4880*/  UMOV UR44, 0x400 ;  /* 0x00000400002c7882 */ /* 0x000fe40000000000 */
[----:B------:R-:W1:Y:S01]  /*4890*/  LDC.64 R138, c[0x0][0x888] ;  /* 0x00022200ff8a7b82 */ /* 0x000e620000000a00 */
[----:B------:R-:W-:Y:S01]  /*48a0*/  ULEA UR44, UR48, UR44, 0x18 ;  /* 0x0000002c302c7291 */ /* 0x000fe2000f8ec0ff */
[----:B------:R-:W-:Y:S01]  /*48b0*/  LOP3.LUT R5, R146, 0x180, RZ, 0xc0, !PT ;  /* 0x0000018092057812 */ /* 0x000fe200078ec0ff */
[----:B------:R-:W-:Y:S01]  /*48c0*/  IMAD.MOV.U32 R145, RZ, RZ, 0x10 ;  /* 0x00000010ff917424 */ /* 0x000fe200078e00ff */
[----:B------:R-:W-:Y:S01]  /*48d0*/  SEL R144, R144, 0xffffffe0, !P2 ;  /* 0xffffffe090907807 */ /* 0x000fe20005000000 */
[----:B------:R-:W-:Y:S01]  /*48e0*/  UIADD3 UR4, UPT, UPT, UR44, 0x2200, URZ ;  /* 0x000022002c047890 */ /* 0x000fe2000fffe0ff */
[----:B------:R-:W-:Y:S01]  /*48f0*/  LOP3.LUT R4, R5, 0x30, R4, 0xf8, !PT ;  /* 0x0000003005047812 */ /* 0x000fe200078ef804 */
[----:B------:R-:W-:Y:S01]  /*4900*/  HFMA2 R149, -RZ, RZ, 0, 0 ;  /* 0x00000000ff957431 */ /* 0x000fe200000001ff */
[----:B------:R-:W2:Y:S01]  /*4910*/  LDC.64 R140, c[0x0][0x890] ;  /* 0x00022400ff8c7b82 */ /* 0x000ea20000000a00 */
[----:B------:R-:W-:Y:S01]  /*4920*/  SEL R145, R145, 0xfffffff0, !P1 ;  /* 0xfffffff091917807 */ /* 0x000fe20004800000 */
[----:B------:R-:W-:Y:S01]  /*4930*/  IMAD.MOV.U32 R68, RZ, RZ, RZ ;  /* 0x000000ffff447224 */ /* 0x000fe200078e00ff */
[----:B------:R-:W-:Y:S01]  /*4940*/  LOP3.LUT R146, R4, 0x1e40, R146, 0xf8, !PT ;  /* 0x00001e4004927812 */ /* 0x000fe200078ef892 */
[----:B------:R-:W-:Y:S01]  /*4950*/  IMAD.MOV.U32 R152, RZ, RZ, RZ ;  /* 0x000000ffff987224 */ /* 0x000fe200078e00ff */
[----:B------:R-:W-:-:S02]  /*4960*/  SHF.R.U32.HI R143, RZ, 0x4, R144 ;  /* 0x00000004ff8f7819 */ /* 0x000fc40000011690 */
[----:B------:R-:W-:Y:S02]  /*4970*/  CS2R R150, SRZ ;  /* 0x0000000000967805 */ /* 0x000fe4000001ff00 */
[----:B------:R-:W-:Y:S01]  /*4980*/  LOP3.LUT R69, R69, 0x600000, RZ, 0xc0, !PT ;  /* 0x0060000045457812 */ /* 0x000fe200078ec0ff */
[----:B------:R-:W3:Y:S01]  /*4990*/  LDC.64 R136, c[0x0][0x8b0] ;  /* 0x00022c00ff887b82 */ /* 0x000ee20000000a00 */
[----:B------:R-:W4:Y:S01]  /*49a0*/  LDS R0, [UR44+0x110] ;  /* 0x0001102cff007984 */ /* 0x000f220008000800 */
[----:B------:R-:W-:Y:S01]  /*49b0*/  VIADD R4, R146, UR44 ;  /* 0x0000002c92047c36 */ /* 0x000fe20008000000 */
[----:B------:R-:W-:Y:S01]  /*49c0*/  LEA.HI R143, R145, R143, RZ, 0x1c ;  /* 0x0000008f918f7211 */ /* 0x000fe200078fe0ff */
[----:B------:R-:W-:Y:S01]  /*49d0*/  IMAD.U32 R153, RZ, RZ, UR4 ;  /* 0x00000004ff997e24 */ /* 0x000fe2000f8e00ff */
[----:B------:R-:W1:Y:S01]  /*49e0*/  LDCU UR50, c[0x0][0x370] ;  /* 0x00006e00ff3277ac */ /* 0x000e620008000800 */
[--C-:B------:R-:W-:Y:S01]  /*49f0*/  IMAD.IADD R144, R144, 0x1, R4.reuse ;  /* 0x0000000190907824 */ /* 0x100fe200078e0204 */
[----:B------:R-:W-:Y:S01]  /*4a00*/  LEA R143, R143, R4, 0x4 ;  /* 0x000000048f8f7211 */ /* 0x000fe200078e20ff */
[----:B------:R-:W1:Y:S01]  /*4a10*/  LDC.64 R134, c[0x0][0x8a8] ;  /* 0x00022a00ff867b82 */ /* 0x000e620000000a00 */
[----:B------:R-:W-:Y:S01]  /*4a20*/  IMAD.IADD R145, R145, 0x1, R4 ;  /* 0x0000000191917824 */ /* 0x000fe200078e0204 */
[----:B------:R-:W1:Y:S01]  /*4a30*/  LDCU.64 UR62, c[0x0][0x348] ;  /* 0x00006900ff3e77ac */ /* 0x000e620008000a00 */
[----:B------:R-:W1:Y:S01]  /*4a40*/  LDCU UR41, c[0x0][0xb0c] ;  /* 0x00016180ff2977ac */ /* 0x000e620008000800 */
[----:B------:R-:W1:Y:S01]  /*4a50*/  LDCU UR39, c[0x0][0xb30] ;  /* 0x00016600ff2777ac */ /* 0x000e620008000800 */
[----:B------:R-:W1:Y:S01]  /*4a60*/  LDCU.64 UR58, c[0x0][0x888] ;  /* 0x00011100ff3a77ac */ /* 0x000e620008000a00 */
[----:B------:R-:W1:Y:S01]  /*4a70*/  LDCU.64 UR42, c[0x0][0xb28] ;  /* 0x00016500ff2a77ac */ /* 0x000e620008000a00 */
[----:B------:R-:W1:Y:S01]  /*4a80*/  LDCU.128 UR52, c[0x0][0xb10] ;  /* 0x00016200ff3477ac */ /* 0x000e620008000c00 */
[----:B------:R-:W1:Y:S01]  /*4a90*/  LDCU UR49, c[0x0][0x374] ;  /* 0x00006e80ff3177ac */ /* 0x000e620008000800 */
[----:B------:R-:W-:Y:S01]  /*4aa0*/  UIADD3 UR56, UPT, UPT, UR44, 0x200, URZ ;  /* 0x000002002c387890 */ /* 0x000fe2000fffe0ff */
[----:B--2-4-:R-:W-:-:S11]  /*4ab0*/  IMAD.IADD R69, R0, 0x1, R69 ;  /* 0x0000000100457824 */ /* 0x014fd600078e0245 */
.L_x_101:
[----:B------:R-:W-:Y:S02]  /*4ac0*/  LEA R3, R149, UR44, 0x3 ;  /* 0x0000002c95037c11 */ /* 0x000fe4000f8e18ff */
[----:B------:R-:W-:Y:S02]  /*4ad0*/  SHF.L.U32 R0, R151, 0x1f, RZ ;  /* 0x0000001f97007819 */ /* 0x000fe400000006ff */
[----:B------:R-:W-:Y:S02]  /*4ae0*/  LEA R4, R149, UR44, 0x4 ;  /* 0x0000002c95047c11 */ /* 0x000fe4000f8e20ff */
[----:B--2---:R-:W2:Y:S02]  /*4af0*/  SYNCS.PHASECHK.TRANS64.TRYWAIT P0, [R3+URZ+0x60], R0 ;  /* 0x00006000030075a7 */ /* 0x004ea400080011ff */
[----:B-12---:R-:W-:Y:S05]  /*4b00*/  @!P0 BRA `(.L_x_84) ;  /* 0x0000002800f48947 */ /* 0x006fea0003800000 */
.L_x_133:
[----:B------:R-:W4:Y:S01]  /*4b10*/  LDS.128 R4, [R4+0xf0] ;  /* 0x0000f00004047984 */ /* 0x000f220000000c00 */
[----:B------:R-:W-:Y:S01]  /*4b20*/  UISETP.GE.AND UP0, UPT, UR40, 0x1, UPT ;  /* 0x000000012800788c */ /* 0x000fe2000bf06270 */
[----:B------:R-:W-:Y:S01]  /*4b30*/  @!PT LDS RZ, [RZ] ;  /* 0x00000000fffff984 */ /* 0x000fe20000000800 */
[----:B------:R-:W-:Y:S01]  /*4b40*/  @!PT LDS RZ, [RZ] ;  /* 0x00000000fffff984 */ /* 0x000fe20000000800 */
[----:B------:R-:W-:Y:S01]  /*4b50*/  @!PT LDS RZ, [RZ] ;  /* 0x00000000fffff984 */ /* 0x000fe20000000800 */
[----:B------:R-:W-:Y:S01]  /*4b60*/  @!PT LDS RZ, [RZ] ;  /* 0x00000000fffff984 */ /* 0x000fe20000000800 */
[----:B------:R1:W-:Y:S06]  /*4b70*/  MEMBAR.ALL.CTA ;  /* 0x0000000000007992 */ /* 0x0003ec0000008000 */
[----:B-1----:R-:W1:Y:S01]  /*4b80*/  FENCE.VIEW.ASYNC.S ;  /* 0x00000000000073c6 */ /* 0x002e620000000000 */
[----:B----4-:R-:W-:Y:S11]  /*4b90*/  LOP3.LUT P0, RZ, R6, 0x1, RZ, 0xc0, !PT ;  /* 0x0000000106ff7812 */ /* 0x010ff6000780c0ff */
[----:B------:R-:W-:Y:S02]  /*4ba0*/  @!UPT UIADD3 URZ, UPT, UPT, URZ, URZ, URZ ;  /* 0x000000fffffff290 */ /* 0x000fe4000fffe0ff */
[----:B-1----:R-:W-:Y:S01]  /*4bb0*/  VOTEU.ANY UP1, P0 ;  /* 0x0000000000ff7886 */ /* 0x002fe20000020100 */
[----:B------:R-:W-:Y:S01]  /*4bc0*/  PLOP3.LUT P0, PT, PT, PT, UP1, 0x80, 0x8 ;  /* 0x000000000008781c */ /* 0x000fe20003f0f018 */
[----:B------:R-:W-:Y:S11]  /*4bd0*/  UP2UR UR47, UPR, URZ, 0x2 ;  /* 0x00000002ff2f7883 */ /* 0x000ff60008000000 */
[----:B------:R-:W-:Y:S01]  /*4be0*/  @!UPT UIADD3 URZ, UPT, UPT, URZ, URZ, URZ ;  /* 0x000000fffffff290 */ /* 0x000fe2000fffe0ff */
        /* <DEDUP_REMOVED lines=13> */
[----:B------:R-:W2:Y:S01]  /*4cc0*/  LDCU UR12, c[0x0][0xb20] ;  /* 0x00016400ff0c77ac */ /* 0x000ea20008000800 */
[----:B------:R-:W-:Y:S02]  /*4cd0*/  UIMAD.WIDE.U32 UR4, UR49, UR55, URZ ;  /* 0x00000037310472a5 */ /* 0x000fe4000f8e00ff */
[----:B------:R-:W-:Y:S02]  /*4ce0*/  UIMAD.WIDE.U32 UR6, UR50, UR52, URZ ;  /* 0x00000034320672a5 */ /* 0x000fe4000f8e00ff */
[----:B------:R-:W-:Y:S02]  /*4cf0*/  UISETP.NE.AND UP0, UPT, UR54, 0x1, UPT ;  /* 0x000000013600788c */ /* 0x000fe4000bf05270 */
[----:B------:R-:W-:Y:S02]  /*4d00*/  UIMAD.WIDE.U32 UR8, UR37, UR55, URZ ;  /* 0x00000037250872a5 */ /* 0x000fe4000f8e00ff */
[----:B------:R-:W-:Y:S02]  /*4d10*/  UIMAD.WIDE.U32 UR10, UR38, UR52, URZ ;  /* 0x00000034260a72a5 */ /* 0x000fe4000f8e00ff */
[----:B------:R-:W-:Y:S02]  /*4d20*/  UISETP.NE.AND UP1, UPT, UR41, 0x1, UPT ;  /* 0x000000012900788c */ /* 0x000fe4000bf25270 */
[----:B------:R-:W-:Y:S01]  /*4d30*/  UISETP.NE.AND UP2, UPT, UR40, 0x1, UPT ;  /* 0x000000012800788c */ /* 0x000fe2000bf45270 */
[----:B------:R-:W-:Y:S02]  /*4d40*/  UMOV UR4, UR5 ;  /* 0x0000000500047c82 */ /* 0x000fe40008000000 */
[----:B--2---:R-:W-:Y:S03]  /*4d50*/  USHF.R.U32.HI UR5, URZ, UR12, UR4 ;  /* 0x0000000cff057299 */ /* 0x004fe60008011604 */
[----:B------:R-:W-:Y:S02]  /*4d60*/  UMOV UR4, UR7 ;  /* 0x0000000700047c82 */ /* 0x000fe40008000000 */
[----:B------:R-:W-:Y:S02]  /*4d70*/  USHF.R.U32.HI UR7, URZ, UR53, UR4 ;  /* 0x00000035ff077299 */ /* 0x000fe40008011604 */
[----:B------:R-:W-:Y:S02]  /*4d80*/  USEL UR4, UR49, UR5, !UP0 ;  /* 0x0000000531047287 */ /* 0x000fe4000c000000 */
[----:B------:R-:W-:Y:S01]  /*4d90*/  USEL UR7, UR50, UR7, !UP1 ;  /* 0x0000000732077287 */ /* 0x000fe2000c800000 */
[----:B------:R-:W-:Y:S01]  /*4da0*/  UMOV UR5, UR9 ;  /* 0x0000000900057c82 */ /* 0x000fe20008000000 */
[----:B------:R-:W-:Y:S02]  /*4db0*/  UIMAD.WIDE.U32 UR8, UR4, UR42, URZ ;  /* 0x0000002a040872a5 */ /* 0x000fe4000f8e00ff */
[----:B------:R-:W-:Y:S03]  /*4dc0*/  USHF.R.U32.HI UR6, URZ, UR12, UR5 ;  /* 0x0000000cff067299 */ /* 0x000fe60008011605 */
[----:B------:R-:W-:Y:S01]  /*4dd0*/  UMOV UR5, UR11 ;  /* 0x0000000b00057c82 */ /* 0x000fe20008000000 */
[----:B------:R-:W-:Y:S02]  /*4de0*/  UIMAD.WIDE.U32 UR10, UR7, UR42, URZ ;  /* 0x0000002a070a72a5 */ /* 0x000fe4000f8e00ff */
[----:B------:R-:W-:Y:S02]  /*4df0*/  USHF.R.U32.HI UR12, URZ, UR53, UR5 ;  /* 0x00000035ff0c7299 */ /* 0x000fe40008011605 */
[----:B------:R-:W-:Y:S01]  /*4e00*/  USEL UR6, UR37, UR6, !UP0 ;  /* 0x0000000625067287 */ /* 0x000fe2000c000000 */
[----:B------:R-:W-:Y:S02]  /*4e10*/  UMOV UR5, UR9 ;  /* 0x0000000900057c82 */ /* 0x000fe40008000000 */
[----:B------:R-:W-:Y:S01]  /*4e20*/  UMOV UR10, UR11 ;  /* 0x0000000b000a7c82 */ /* 0x000fe20008000000 */
[----:B------:R-:W-:Y:S02]  /*4e30*/  @UP2 USHF.R.U32.HI UR4, URZ, UR43, UR5 ;  /* 0x0000002bff042299 */ /* 0x000fe40008011605 */
[----:B------:R-:W-:Y:S02]  /*4e40*/  @UP2 USHF.R.U32.HI UR7, URZ, UR43, UR10 ;  /* 0x0000002bff072299 */ /* 0x000fe4000801160a */
[----:B------:R-:W-:Y:S02]  /*4e50*/  UIMAD UR4, UR40, UR4, URZ ;  /* 0x00000004280472a4 */ /* 0x000fe4000f8e02ff */
[----:B------:R-:W-:Y:S02]  /*4e60*/  UIMAD.WIDE.U32 UR10, UR6, UR42, URZ ;  /* 0x0000002a060a72a5 */ /* 0x000fe4000f8e00ff */
[----:B------:R-:W-:Y:S02]  /*4e70*/  USEL UR5, UR38, UR12, !UP1 ;  /* 0x0000000c26057287 */ /* 0x000fe4000c800000 */
[----:B------:R-:W-:Y:S02]  /*4e80*/  UIMAD UR8, UR40, UR7, URZ ;  /* 0x00000007280872a4 */ /* 0x000fe4000f8e02ff */
[----:B------:R-:W-:Y:S03]  /*4e90*/  UISETP.GE.AND UP0, UPT, UR6, UR4, UPT ;  /* 0x000000040600728c */ /* 0x000fe6000bf06270 */
[----:B------:R-:W-:Y:S01]  /*4ea0*/  UMOV UR4, UR11 ;  /* 0x0000000b00047c82 */ /* 0x000fe20008000000 */
[----:B------:R-:W-:Y:S02]  /*4eb0*/  UISETP.GE.OR UP0, UPT, UR5, UR8, UP0 ;  /* 0x000000080500728c */ /* 0x000fe40008706670 */
[----:B------:R-:W-:Y:S02]  /*4ec0*/  USHF.R.U32.HI UR4, URZ, UR43, UR4 ;  /* 0x0000002bff047299 */ /* 0x000fe40008011604 */
[----:B------:R-:W-:Y:S02]  /*4ed0*/  UIMAD.WIDE.U32 UR8, UR5, UR42, URZ ;  /* 0x0000002a050872a5 */ /* 0x000fe4000f8e00ff */
[----:B------:R-:W-:Y:S02]  /*4ee0*/  USEL UR11, UR6, UR4, !UP2 ;  /* 0x00000004060b7287 */ /* 0x000fe4000d000000 */
[----:B------:R-:W-:Y:S02]  /*4ef0*/  UIADD3 UR8, UPT, UPT, -UR5, URZ, URZ ;  /* 0x000000ff05087290 */ /* 0x000fe4000fffe1ff */
[----:B------:R-:W-:Y:S01]  /*4f00*/  UIADD3 UR10, UPT, UPT, -UR11, URZ, URZ ;  /* 0x000000ff0b0a7290 */ /* 0x000fe2000fffe1ff */
[----:B------:R-:W-:Y:S01]  /*4f10*/  @!UP0 UMOV UR4, UR9 ;  /* 0x0000000900048c82 */ /* 0x000fe20008000000 */
[----:B------:R-:W-:Y:S02]  /*4f20*/  UIADD3 UR9, UPT, UPT, -UR6, URZ, URZ ;  /* 0x000000ff06097290 */ /* 0x000fe4000fffe1ff */
[----:B------:R-:W-:Y:S02]  /*4f30*/  @!UP0 USHF.R.U32.HI UR4, URZ, UR43, UR4 ;  /* 0x0000002bff048299 */ /* 0x000fe40008011604 */
[----:B------:R-:W-:Y:S02]  /*4f40*/  UIMAD UR10, UR40, UR10, UR6 ;  /* 0x0000000a280a72a4 */ /* 0x000fe4000f8e0206 */
[----:B------:R-:W-:Y:S04]  /*4f50*/  @!UP0 USEL UR4, UR5, UR4, !UP2 ;  /* 0x0000000405048287 */ /* 0x000fe8000d000000 */
[----:B------:R-:W-:Y:S02]  /*4f60*/  @!UP0 UIMAD UR10, UR7, UR10, UR4 ;  /* 0x0000000a070a82a4 */ /* 0x000fe4000f8e0204 */
[----:B------:R-:W-:Y:S02]  /*4f70*/  @!UP0 UIADD3 UR11, UPT, UPT, UR11, -UR4, URZ ;  /* 0x800000040b0b8290 */ /* 0x000fe4000fffe0ff */
[----:B------:R-:W-:Y:S02]  /*4f80*/  UIMAD UR7, UR41, UR8, UR38 ;  /* 0x00000008290772a4 */ /* 0x000fe4000f8e0226 */
[----:B------:R-:W-:Y:S02]  /*4f90*/  @!UP0 UIMAD UR6, UR11, UR40, UR5 ;  /* 0x000000280b0682a4 */ /* 0x000fe4000f8e0205 */
[----:B------:R-:W-:Y:S01]  /*4fa0*/  UIMAD UR4, UR54, UR9, UR37 ;  /* 0x00000009360472a4 */ /* 0x000fe2000f8e0225 */
[----:B------:R-:W-:Y:S02]  /*4fb0*/  @!UP0 UMOV UR5, UR10 ;  /* 0x0000000a00058c82 */ /* 0x000fe40008000000 */
[----:B------:R-:W-:Y:S02]  /*4fc0*/  UIMAD UR38, UR5, UR41, UR7 ;  /* 0x00000029052672a4 */ /* 0x000fe4000f8e0207 */
[----:B------:R-:W-:Y:S11]  /*4fd0*/  UIMAD UR37, UR6, UR54, UR4 ;  /* 0x00000036062572a4 */ /* 0x000ff6000f8e0204 */
[----:B------:R-:W-:Y:S01]  /*4fe0*/  @!UPT UIADD3 URZ, UPT, UPT, URZ, URZ, URZ ;  /* 0x000000fffffff290 */ /* 0x000fe2000fffe0ff */
.L_x_85:
[----:B------:R-:W-:Y:S01]  /*4ff0*/  UISETP.NE.AND UP0, UPT, UR39, 0x1, UPT ;  /* 0x000000012700788c */ /* 0x000fe2000bf05270 */
[----:B------:R-:W-:Y:S10]  /*5000*/  IADD3 R149, PT, PT, R149, 0x1, RZ ;  /* 0x0000000195957810 */ /* 0x000ff40007ffe0ff */
[----:B------:R-:W2:Y:S01]  /*5010*/  @!UP0 LDCU.128 UR12, c[0x0][0xb10] ;  /* 0x00016200ff0c87ac */ /* 0x000ea20008000c00 */
[----:B------:R-:W4:Y:S01]  /*5020*/  @!UP0 LDCU UR5, c[0x0][0xb0c] ;  /* 0x00016180ff0587ac */ /* 0x000f220008000800 */
[----:B------:R-:W3:Y:S01]  /*5030*/  @!UP0 LDCU UR10, c[0x0][0xb20] ;  /* 0x00016400ff0a87ac */ /* 0x000ee20008000800 */
[----:B--2---:R-:W-:Y:S02]  /*5040*/  UIMAD.WIDE.U32 UR8, UR38, UR12, URZ ;  /* 0x0000000c260872a5 */ /* 0x004fe4000f8e00ff */
[----:B------:R-:W-:Y:S02]  /*5050*/  UIMAD.WIDE.U32 UR6, UR37, UR15, URZ ;  /* 0x0000000f250672a5 */ /* 0x000fe4000f8e00ff */
[----:B------:R-:W-:Y:S03]  /*5060*/  @!UP0 UISETP.NE.AND UP1, UPT, UR14, 0x1, UPT ;  /* 0x000000010e00888c */ /* 0x000fe6000bf25270 */
[----:B------:R-:W-:Y:S01]  /*5070*/  @!UP0 UMOV UR4, UR9 ;  /* 0x0000000900048c82 */ /* 0x000fe20008000000 */
[----:B----4-:R-:W-:Y:S02]  /*5080*/  @!UP0 UISETP.NE.AND UP2, UPT, UR5, 0x1, UPT ;  /* 0x000000010500888c */ /* 0x010fe4000bf45270 */
[----:B------:R-:W-:Y:S01]  /*5090*/  @!UP0 USHF.R.U32.HI UR4, URZ, UR13, UR4 ;  /* 0x0000000dff048299 */ /* 0x000fe20008011604 */
[----:B------:R-:W-:Y:S02]  /*50a0*/  @!UP0 UMOV UR6, UR7 ;  /* 0x0000000700068c82 */ /* 0x000fe40008000000 */
[----:B---3--:R-:W-:Y:S02]  /*50b0*/  @!UP0 USHF.R.U32.HI UR6, URZ, UR10, UR6 ;  /* 0x0000000aff068299 */ /* 0x008fe40008011606 */
[----:B------:R-:W-:Y:S02]  /*50c0*/  @!UP0 USEL UR7, UR38, UR4, !UP2 ;  /* 0x0000000426078287 */ /* 0x000fe4000d000000 */
[----:B------:R-:W-:Y:S04]  /*50d0*/  @!UP0 USEL UR6, UR37, UR6, !UP1 ;  /* 0x0000000625068287 */ /* 0x000fe8000c800000 */
[----:B------:R-:W-:Y:S02]  /*50e0*/  @!UP0 UIADD3 UR4, UPT, UPT, -UR7, UR6, URZ ;  /* 0x0000000607048290 */ /* 0x000fe4000fffe1ff */
[----:B------:R-:W-:Y:S02]  /*50f0*/  @!UP0 UIADD3 UR6, UPT, UPT, UR7, -UR6, URZ ;  /* 0x8000000607068290 */ /* 0x000fe4000fffe0ff */
[----:B------:R-:W-:Y:S02]  /*5100*/  @!UP0 UIMAD UR38, UR4, UR5, UR38 ;  /* 0x00000005042682a4 */ /* 0x000fe4000f8e0226 */
[----:B------:R-:W-:Y:S02]  /*5110*/  @!UP0 UIMAD UR37, UR6, UR14, UR37 ;  /* 0x0000000e062582a4 */ /* 0x000fe4000f8e0225 */
[----:B------:R-:W-:Y:S09]  /*5120*/  ULOP3.LUT UP0, URZ, UR56, 0x1b0, URZ, 0xc0, !UPT ;  /* 0x000001b038ff7892 */ /* 0x000ff2000f80c0ff */
[----:B------:R-:W-:Y:S05]  /*5130*/  BRA.U !UP0, `(.L_x_86) ;  /* 0x0000000108407547 */ /* 0x000fea000b800000 */
[----:B------:R-:W2:Y:S01]  /*5140*/  LDCU.64 UR8, c[0x4][0x80] ;  /* 0x01001000ff0877ac */ /* 0x000ea20008000a00 */
[----:B------:R-:W-:Y:S01]  /*5150*/  MOV R3, 0x0 ;  /* 0x0000000000037802 */ /* 0x000fe20000000f00 */
[----:B------:R-:W-:Y:S02]  /*5160*/  HFMA2 R12, -RZ, RZ, 0, 5.9604644775390625e-08 ;  /* 0x00000001ff0c7431 */ /* 0x000fe400000001ff */
[----:B------:R-:W-:Y:S02]  /*5170*/  IMAD.MOV.U32 R8, RZ, RZ, 0x70 ;  /* 0x00000070ff087424 */ /* 0x000fe400078e00ff */
[----:B------:R-:W-:Y:S01]  /*5180*/  IMAD.MOV.U32 R13, RZ, RZ, RZ ;  /* 0x000000ffff0d7224 */ /* 0x000fe200078e00ff */
[----:B------:R-:W3:Y:S01]  /*5190*/  LDCU.64 UR6, c[0x4][0x88] ;  /* 0x01001100ff0677ac */ /* 0x000ee20008000a00 */
[----:B------:R-:W4:Y:S01]  /*51a0*/  LDC.64 R2, c[0x4][R3] ;  /* 0x0100000003027b82 */ /* 0x000f220000000a00 */
[----:B------:R-:W1:Y:S01]  /*51b0*/  LDCU.64 UR4, c[0x4][0x8] ;  /* 0x01000100ff0477ac */ /* 0x000e620008000a00 */
[----:B--2---:R-:W-:Y:S01]  /*51c0*/  MOV R5, UR9 ;  /* 0x0000000900057c02 */ /* 0x004fe20008000f00 */
[----:B------:R-:W-:Y:S01]  /*51d0*/  IMAD.U32 R4, RZ, RZ, UR8 ;  /* 0x00000008ff047e24 */ /* 0x000fe2000f8e00ff */
[----:B---3--:R-:W-:Y:S01]  /*51e0*/  MOV R7, UR7 ;  /* 0x0000000700077c02 */ /* 0x008fe20008000f00 */
[----:B------:R-:W-:Y:S01]  /*51f0*/  IMAD.U32 R6, RZ, RZ, UR6 ;  /* 0x00000006ff067e24 */ /* 0x000fe2000f8e00ff */
[----:B-1----:R-:W-:Y:S01]  /*5200*/  MOV R11, UR5 ;  /* 0x00000005000b7c02 */ /* 0x002fe20008000f00 */
[----:B------:R-:W-:Y:S02]  /*5210*/  IMAD.U32 R10, RZ, RZ, UR4 ;  /* 0x00000004ff0a7e24 */ /* 0x000fe4000f8e00ff */
[----:B------:R-:W-:Y:S07]  /*5220*/  LEPC R20, `(.L_x_86) ;  /* 0x000000001014794e */ /* 0x000fee0000000000 */
[----:B----45:R-:W-:Y:S05]  /*5230*/  CALL.ABS.NOINC R2 ;  /* 0x0000000002007343 */ /* 0x030fea0003c00000 */
.L_x_86:
[----:B------:R-:W-:Y:S01]  /*5240*/  LOP3.LUT P0, RZ, R153, 0x1b0, RZ, 0xc0, !PT ;  /* 0x000001b099ff7812 */ /* 0x000fe2000780c0ff */
[----:B------:R-:W-:Y:S11]  /*5250*/  BSSY.RECONVERGENT B6, `(.L_x_87) ;  /* 0x0000013000067945 */ /* 0x000ff60003800200 */
[----:B------:R-:W-:Y:S01]  /*5260*/  @!UPT UIADD3 URZ, UPT, UPT, URZ, URZ, URZ ;  /* 0x000000fffffff290 */ /* 0x000fe2000fffe0ff */
[----:B------:R-:W-:Y:S05]  /*5270*/  @!P0 BRA `(.L_x_88) ;  /* 0x0000000000408947 */ /* 0x000fea0003800000 */
        /* <DEDUP_REMOVED lines=16> */
.L_x_88:
[----:B------:R-:W-:Y:S05]  /*5380*/  BSYNC.RECONVERGENT B6 ;  /* 0x0000000000067941 */ /* 0x000fea0003800200 */
.L_x_87:
[----:B------:R-:W-:Y:S01]  /*5390*/  ISETP.NE.U32.AND P3, PT, R140, RZ, PT ;  /* 0x000000ff8c00720c */ /* 0x000fe20003f65070 */
[----:B------:R-:W-:Y:S01]  /*53a0*/  UISETP.NE.AND UP1, UPT, UR61, URZ, UPT ;  /* 0x000000ff3d00728c */ /* 0x000fe2000bf25270 */
[----:B------:R-:W-:Y:S02]  /*53b0*/  ISETP.NE.U32.AND P4, PT, R136, RZ, PT ;  /* 0x000000ff8800720c */ /* 0x000fe40003f85070 */
[----:B------:R-:W-:Y:S02]  /*53c0*/  ISETP.NE.AND.EX P3, PT, R141, RZ, PT, P3 ;  /* 0x000000ff8d00720c */ /* 0x000fe40003f65330 */
[----:B------:R-:W-:Y:S02]  /*53d0*/  PLOP3.LUT P1, PT, PT, PT, PT, 0x8, 0x80 ;  /* 0x000000000080781c */ /* 0x000fe40003f2e170 */
[----:B------:R-:W-:Y:S02]  /*53e0*/  PLOP3.LUT P0, PT, PT, PT, UP1, 0x80, 0x8 ;  /* 0x000000000008781c */ /* 0x000fe40003f0f018 */
[----:B------:R-:W-:Y:S02]  /*53f0*/  ISETP.NE.AND.EX P4, PT, R137, RZ, PT, P4 ;  /* 0x000000ff8900720c */ /* 0x000fe40003f85340 */
[----:B------:R-:W2:Y:S09]  /*5400*/  @UP1 LDCU.64 UR4, c[0x0][0x888] ;  /* 0x00011100ff0417ac */ /* 0x000eb20008000a00 */
[----:B------:R-:W-:Y:S01]  /*5410*/  @P0 PLOP3.LUT P1, PT, P3, PT, PT, 0x80, 0x8 ;  /* 0x000000000008081c */ /* 0x000fe20001f2f070 */
[----:B--2---:R-:W-:Y:S04]  /*5420*/  @UP1 UISETP.NE.U32.AND UP0, UPT, UR4, URZ, UPT ;  /* 0x000000ff0400128c */ /* 0x004fe8000bf05070 */
[----:B------:R-:W-:Y:S04]  /*5430*/  @UP1 UISETP.NE.AND.EX UP0, UPT, UR5, URZ, UPT, UP0 ;  /* 0x000000ff0500128c */ /* 0x000fe8000bf05300 */
[----:B------:R-:W-:Y:S01]  /*5440*/  @UP1 USEL UR4, URZ, 0xffffffff, UP0 ;  /* 0xffffffffff041887 */ /* 0x000fe20008000000 */
[----:B------:R-:W-:Y:S11]  /*5450*/  @!P3 BRA `(.L_x_89) ;  /* 0x000000000030b947 */ /* 0x000ff60003800000 */
        /* <DEDUP_REMOVED lines=12> */
.L_x_89:
[----:B------:R-:W-:Y:S05]  /*5520*/  @!P4 BRA `(.L_x_90) ;  /* 0x000000000024c947 */ /* 0x000fea0003800000 */
[----:B------:R-:W-:Y:S01]  /*5530*/  ISETP.NE.U32.AND P2, PT, R134, RZ, PT ;  /* 0x000000ff8600720c */ /* 0x000fe20003f45070 */
[----:B------:R-:W2:Y:S03]  /*5540*/  LDCU.64 UR6, c[0x0][0x358] ;  /* 0x00006b00ff0677ac */ /* 0x000ea60008000a00 */
[----:B------:R-:W-:Y:S11]  /*5550*/  ISETP.NE.AND.EX P2, PT, R135, RZ, PT, P2 ;  /* 0x000000ff8700720c */ /* 0x000ff60003f45320 */
[----:B------:R-:W-:Y:S02]  /*5560*/  @!UPT UIADD3 URZ, UPT, UPT, URZ, URZ, URZ ;  /* 0x000000fffffff290 */ /* 0x000fe4000fffe0ff */
[----:B------:R-:W4:Y:S01]  /*5570*/  @P2 LDC.64 R2, c[0x0][0x8a8] ;  /* 0x00022a00ff022b82 */ /* 0x000f220000000a00 */
[----:B-1----:R-:W-:Y:S04]  /*5580*/  @P2 IMAD R0, R136, UR36, RZ ;  /* 0x0000002488002c24 */ /* 0x002fe8000f8e02ff */
[----:B----4-:R-:W-:Y:S05]  /*5590*/  @P2 IMAD.WIDE R2, R0, 0x4, R2 ;  /* 0x0000000400022825 */ /* 0x010fea00078e0202 */
[----:B--2--5:R2:W5:Y:S02]  /*55a0*/  @P2 LDG.E R70, desc[UR6][R2.64] ;  /* 0x0000000602462981 */ /* 0x024564000c1e1900 */
[----:B--2---:R-:W4:Y:S02]  /*55b0*/  @!P2 LDC R70, c[0x0][0x8a0] ;  /* 0x00022800ff46ab82 */ /* 0x004f240000000800 */
.L_x_90:
[----:B---3-5:R-:W-:Y:S01]  /*55c0*/  @P0 ISETP.NE.AND P4, PT, R71, RZ, PT ;  /* 0x000000ff4700020c */ /* 0x028fe20003f85270 */
[----:B-1----:R-:W-:Y:S01]  /*55d0*/  IMAD.U32 R0, RZ, RZ, UR4 ;  /* 0x00000004ff007e24 */ /* 0x002fe2000f8e00ff */
[----:B------:R-:W-:Y:S01]  /*55e0*/  @P0 LOP3.LUT P2, RZ, R147, 0xff, RZ, 0xc0, !PT ;  /* 0x000000ff93ff0812 */ /* 0x000fe2000784c0ff */
[----:B------:R-:W-:Y:S01]  /*55f0*/  BSSY B1, `(.L_x_91) ;  /* 0x000003d000017945 */ /* 0x000fe20003800000 */
[----:B------:R-:W-:Y:S02]  /*5600*/  @P0 SEL R2, RZ, 0xffffffff, P4 ;  /* 0xffffffffff020807 */ /* 0x000fe40002000000 */
[----:B------:R-:W-:Y:S02]  /*5610*/  CS2R R90, SRZ ;  /* 0x00000000005a7805 */ /* 0x000fe4000001ff00 */
[----:B------:R-:W-:Y:S02]  /*5620*/  LEA R22, R68, UR44, 0x3 ;  /* 0x0000002c44167c11 */ /* 0x000fe4000f8e18ff */
[----:B------:R-:W-:Y:S02]  /*5630*/  CS2R R88, SRZ ;  /* 0x0000000000587805 */ /* 0x000fe4000001ff00 */
[----:B------:R-:W-:Y:S02]  /*5640*/  @P1 SEL R2, R0, R2, !P2 ;  /* 0x0000000200021207 */ /* 0x000fe40005000000 */
[----:B------:R-:W-:Y:S02]  /*5650*/  CS2R R86, SRZ ;  /* 0x0000000000567805 */ /* 0x000fe4000001ff00 */
[----:B------:R-:W-:Y:S02]  /*5660*/  SHF.L.U32 R4, R152, 0x1f, RZ ;  /* 0x0000001f98047819 */ /* 0x000fe400000006ff */
[----:B------:R-:W-:Y:S02]  /*5670*/  CS2R R84, SRZ ;  /* 0x0000000000547805 */ /* 0x000fe4000001ff00 */
[----:B------:R-:W-:Y:S02]  /*5680*/  @P0 LOP3.LUT R2, R2, 0x1, RZ, 0xc0, !PT ;  /* 0x0000000102020812 */ /* 0x000fe400078ec0ff */
[----:B------:R-:W-:Y:S02]  /*5690*/  CS2R R18, SRZ ;  /* 0x0000000000127805 */ /* 0x000fe4000001ff00 */
[----:B------:R-:W-:Y:S02]  /*56a0*/  PLOP3.LUT P5, PT, PT, PT, PT, 0x8, 0x80 ;  /* 0x000000000080781c */ /* 0x000fe40003fae170 */
[----:B------:R-:W-:Y:S02]  /*56b0*/  CS2R R16, SRZ ;  /* 0x0000000000107805 */ /* 0x000fe4000001ff00 */
[----:B------:R-:W-:Y:S01]  /*56c0*/  ISETP.NE.U32.OR P1, PT, R2, 0x1, !P0 ;  /* 0x000000010200780c */ /* 0x000fe20004725470 */
[----:B------:R-:W-:Y:S01]  /*56d0*/  IMAD R2, R68, 0x40, R69 ;  /* 0x0000004044027824 */ /* 0x000fe200078e0245 */
[----:B------:R-:W-:Y:S02]  /*56e0*/  CS2R R26, SRZ ;  /* 0x00000000001a7805 */ /* 0x000fe4000001ff00 */
[----:B------:R-:W-:Y:S09]  /*56f0*/  CS2R R24, SRZ ;  /* 0x0000000000187805 */ /* 0x000ff2000001ff00 */
[----:B------:R-:W-:Y:S04]  /*5700*/  @P1 SHF.L.U32 R0, R150, 0x1f, RZ ;  /* 0x0000001f96001819 */ /* 0x000fe800000006ff */
[----:B------:R-:W1:Y:S01]  /*5710*/  @P1 SYNCS.PHASECHK.TRANS64.TRYWAIT P0, [UR44+0x40], R0 ;  /* 0x00004000ff0015a7 */ /* 0x000e62000800112c */
[----:B------:R2:W3:Y:S01]  /*5720*/  SYNCS.PHASECHK.TRANS64.TRYWAIT P4, [R22+URZ+0x80], R4 ;  /* 0x00008004160075a7 */ /* 0x0004e200080811ff */
[----:B-1----:R-:W-:Y:S01]  /*5730*/  @P1 PLOP3.LUT P5, PT, P0, PT, PT, 0x8, 0x80 ;  /* 0x000000000080181c */ /* 0x002fe200007ae170 */
[----:B------:R-:W-:Y:S01]  /*5740*/  @!UPT UIADD3 URZ, UPT, UPT, URZ, URZ, URZ ;  /* 0x000000fffffff290 */ /* 0x000fe2000fffe0ff */
[----:B--23--:R-:W-:Y:S11]  /*5750*/  @!P1 BRA `(.L_x_92) ;  /* 0x0000000000989947 */ /* 0x00cff60003800000 */
[----:B------:R-:W-:Y:S01]  /*5760*/  ISETP.NE.U32.AND P0, PT, RZ, UR58, PT ;  /* 0x0000003aff007c0c */ /* 0x000fe2000bf05070 */
[----:B------:R-:W-:Y:S01]  /*5770*/  BSSY B0, `(.L_x_93) ;  /* 0x0000016000007945 */ /* 0x000fe20003800000 */
[----:B------:R-:W-:Y:S02]  /*5780*/  ISETP.NE.AND P2, PT, R71, RZ, PT ;  /* 0x000000ff4700720c */ /* 0x000fe40003f45270 */
[----:B------:R-:W-:Y:S02]  /*5790*/  CS2R R26, SRZ ;  /* 0x00000000001a7805 */ /* 0x000fe4000001ff00 */
[----:B------:R-:W-:Y:S02]  /*57a0*/  ISETP.NE.AND.EX P0, PT, RZ, UR59, PT, P0 ;  /* 0x0000003bff007c0c */ /* 0x000fe4000bf05300 */
[----:B------:R-:W-:Y:S02]  /*57b0*/  CS2R R24, SRZ ;  /* 0x0000000000187805 */ /* 0x000fe4000001ff00 */
[----:B------:R-:W-:Y:S02]  /*57c0*/  LOP3.LUT P1, RZ, R147, 0xff, RZ, 0xc0, !PT ;  /* 0x000000ff93ff7812 */ /* 0x000fe4000782c0ff */
[----:B------:R-:W-:Y:S02]  /*57d0*/  CS2R R18, SRZ ;  /* 0x0000000000127805 */ /* 0x000fe4000001ff00 */
[----:B------:R-:W-:Y:S02]  /*57e0*/  SEL R0, RZ, 0xffffffff, P2 ;  /* 0xffffffffff007807 */ /* 0x000fe40001000000 */
[----:B------:R-:W-:Y:S02]  /*57f0*/  CS2R R16, SRZ ;  /* 0x0000000000107805 */ /* 0x000fe4000001ff00 */
[----:B------:R-:W-:Y:S02]  /*5800*/  SEL R3, RZ, 0xffffffff, P0 ;  /* 0xffffffffff037807 */ /* 0x000fe40000000000 */
[----:B------:R-:W-:Y:S02]  /*5810*/  CS2R R86, SRZ ;  /* 0x0000000000567805 */ /* 0x000fe4000001ff00 */
[----:B------:R-:W-:Y:S02]  /*5820*/  CS2R R84, SRZ ;  /* 0x0000000000547805 */ /* 0x000fe4000001ff00 */
[----:B------:R-:W-:Y:S02]  /*5830*/  CS2R R90, SRZ ;  /* 0x00000000005a7805 */ /* 0x000fe4000001ff00 */
[----:B------:R-:W-:Y:S02]  /*5840*/  @P3 SEL R0, R3, R0, !P1 ;  /* 0x0000000003003207 */ /* 0x000fe40004800000 */
[----:B------:R-:W-:Y:S02]  /*5850*/  CS2R R88, SRZ ;  /* 0x0000000000587805 */ /* 0x000fe4000001ff00 */
[----:B------:R-:W-:Y:S04]  /*5860*/  LOP3.LUT R0, R0, 0x1, RZ, 0xc0, !PT ;  /* 0x0000000100007812 */ /* 0x000fe800078ec0ff */
[----:B------:R-:W-:Y:S01]  /*5870*/  ISETP.NE.U32.AND P0, PT, R0, 0x1, PT ;  /* 0x000000010000780c */ /* 0x000fe20003f05070 */
[----:B------:R-:W-:Y:S01]  /*5880*/  @!UPT UIADD3 URZ, UPT, UPT, URZ, URZ, URZ ;  /* 0x000000fffffff290 */ /* 0x000fe2000fffe0ff */
[----:B------:R-:W-:Y:S11]  /*5890*/  @!P5 BRA `(.L_x_94) ;  /* 0x00000000000cd947 */ /* 0x000ff60003800000 */
[----:B------:R-:W-:Y:S04]  /*58a0*/  SHF.L.U32 R3, R150, 0x1f, RZ ;  /* 0x0000001f96037819 */ /* 0x000fe800000006ff */
[----:B------:R-:W1:Y:S02]  /*58b0*/  SYNCS.PHASECHK.TRANS64.TRYWAIT P1, [UR44+0x40], R3 ;  /* 0x00004003ff0075a7 */ /* 0x000e64000802112c */
[----:B-1----:R-:W-:Y:S05]  /*58c0*/  @!P1 BRA `(.L_x_95) ;  /* 0x0000001c00989947 */ /* 0x002fea0003800000 */
.L_x_94:
[----:B------:R-:W-:Y:S05]  /*58d0*/  BSYNC B0 ;  /* 0x0000000000007941 */ /* 0x000fea0003800000 */
.L_x_93:
[----:B------:R2:W3:Y:S01]  /*58e0*/  @P0 LDS.128 R24, [R146+UR44+0x200] ;  /* 0x0002002c92180984 */ /* 0x0004e20008000c00 */
[----:B------:R-:W-:Y:S01]  /*58f0*/  UIADD3 UR4, UPT, UPT, UR44, 0x48, URZ ;  /* 0x000000482c047890 */ /* 0x000fe2000fffe0ff */
[----:B------:R-:W-:Y:S02]  /*5900*/  LOP3.LUT R150, R150, 0x1, RZ, 0x3c, !PT ;  /* 0x0000000196967812 */ /* 0x000fe400078e3cff */
[----:B------:R2:W1:Y:S01]  /*5910*/  @P0 LDS.128 R16, [R145+0x200] ;  /* 0x0002000091100984 */ /* 0x0004620000000c00 */
[----:B------:R-:W-:Y:S03]  /*5920*/  UPRMT UR4, UR48, 0x654, UR4 ;  /* 0x0000065430047896 */ /* 0x000fe60008000004 */
[----:B------:R2:W1:Y:S04]  /*5930*/  @P0 LDS.128 R84, [R144+0x200] ;  /* 0x0002000090540984 */ /* 0x0004680000000c00 */
[----:B------:R2:W1:Y:S01]  /*5940*/  @P0 LDS.128 R88, [R143+0x200] ;  /* 0x000200008f580984 */ /* 0x0004620000000c00 */
[----:B------:R-:W-:Y:S01]  /*5950*/  @!PT LDS RZ, [RZ] ;  /* 0x00000000fffff984 */ /* 0x000fe20000000800 */
[----:B------:R-:W-:Y:S01]  /*5960*/  @!PT LDS RZ, [RZ] ;  /* 0x00000000fffff984 */ /* 0x000fe20000000800 */
[----:B------:R-:W-:Y:S01]  /*5970*/  @!PT LDS RZ, [RZ] ;  /* 0x00000000fffff984 */ /* 0x000fe20000000800 */
[----:B------:R-:W-:Y:S01]  /*5980*/  @!PT LDS RZ, [RZ] ;  /* 0x00000000fffff984 */ /* 0x000fe20000000800 */
[----:B------:R5:W-:Y:S06]  /*5990*/  MEMBAR.ALL.CTA ;  /* 0x0000000000007992 */ /* 0x000bec0000008000 */
[----:B-----5:R-:W5:Y:S02]  /*59a0*/  FENCE.VIEW.ASYNC.S ;  /* 0x00000000000073c6 */ /* 0x020f640000000000 */
[----:B-----5:R-:W-:Y:S01]  /*59b0*/  SYNCS.ARRIVE.TRANS64.RED.A1T0 RZ, [UR4], RZ ;  /* 0x000000ffffff79a7 */ /* 0x020fe20008100404 */
.L_x_92:
[----:B------:R-:W-:Y:S05]  /*59c0*/  BSYNC B1 ;  /* 0x0000000000017941 */ /* 0x000fea0003800000 */
.L_x_91:
[----:B-1----:R-:W-:Y:S04]  /*59d0*/  SHF.R.U32.HI R0, RZ, 0x15, R2 ;  /* 0x00000015ff007819 */ /* 0x002fe80000011602 */
[----:B------:R-:W-:Y:S01]  /*59e0*/  LOP3.LUT P0, RZ, R0, 0x3, R148, 0x48, !PT ;  /* 0x0000000300ff7812 */ /* 0x000fe20007804894 */
[----:B------:R-:W-:Y:S01]  /*59f0*/  @!UPT UIADD3 URZ, UPT, UPT, URZ, URZ, URZ ;  /* 0x000000fffffff290 */ /* 0x000fe2000fffe0ff */
[----:B------:R-:W-:Y:S11]  /*5a00*/  @P4 BRA `(.L_x_96) ;  /* 0x0000000000084947 */ /* 0x000ff60003800000 */
[----:B------:R-:W1:Y:S02]  /*5a10*/  SYNCS.PHASECHK.TRANS64.TRYWAIT P1, [R22+URZ+0x80], R4 ;  /* 0x00008004160075a7 */ /* 0x000e6400080211ff */
[----:B-1----:R-:W-:Y:S05]  /*5a20*/  @!P1 BRA `(.L_x_97) ;  /* 0x0000001c00589947 */ /* 0x002fea0003800000 */
.L_x_96:
[----:B------:R-:W-:Y:S05]  /*5a30*/  @!P0 BRA `(.L_x_98) ;  /* 0x0000000000408947 */ /* 0x000fea0003800000 */
[----:B------:R-:W1:Y:S01]  /*5a40*/  LDCU.64 UR8, c[0x4][0x70] ;  /* 0x01000e00ff0877ac */ /* 0x000e620008000a00 */
[----:B------:R-:W-:Y:S01]  /*5a50*/  MOV R15, 0x0 ;  /* 0x00000000000f7802 */ /* 0x000fe20000000f00 */
[----:B------:R-:W-:Y:S02]  /*5a60*/  HFMA2 R12, -RZ, RZ, 0, 5.9604644775390625e-08 ;  /* 0x00000001ff0c7431 */ /* 0x000fe400000001ff */
[----:B------:R-:W-:Y:S02]  /*5a70*/  IMAD.MOV.U32 R8, RZ, RZ, 0x192 ;  /* 0x00000192ff087424 */ /* 0x000fe400078e00ff */
[----:B------:R-:W-:Y:S01]  /*5a80*/  IMAD.MOV.U32 R13, RZ, RZ, RZ ;  /* 0x000000ffff0d7224 */ /* 0x000fe200078e00ff */
[----:B------:R-:W5:Y:S01]  /*5a90*/  LDCU.64 UR6, c[0x4][0x78] ;  /* 0x01000f00ff0677ac */ /* 0x000f620008000a00 */
[----:B------:R-:W2:Y:S01]  /*5aa0*/  LDC.64 R14, c[0x4][R15] ;  /* 0x010000000f0e7b82 */ /* 0x000ea20000000a00 */
[----:B------:R-:W3:Y:S01]  /*5ab0*/  LDCU.64 UR4, c[0x4][0x10] ;  /* 0x01000200ff0477ac */ /* 0x000ee20008000a00 */
[----:B-1----:R-:W-:Y:S01]  /*5ac0*/  MOV R5, UR9 ;  /* 0x0000000900057c02 */ /* 0x002fe20008000f00 */
[----:B------:R-:W-:Y:S01]  /*5ad0*/  IMAD.U32 R4, RZ, RZ, UR8 ;  /* 0x00000008ff047e24 */ /* 0x000fe2000f8e00ff */
[----:B-----5:R-:W-:Y:S01]  /*5ae0*/  MOV R7, UR7 ;  /* 0x0000000700077c02 */ /* 0x020fe20008000f00 */
[----:B------:R-:W-:Y:S01]  /*5af0*/  IMAD.U32 R6, RZ, RZ, UR6 ;  /* 0x00000006ff067e24 */ /* 0x000fe2000f8e00ff */
[----:B---3--:R-:W-:Y:S01]  /*5b00*/  MOV R11, UR5 ;  /* 0x00000005000b7c02 */ /* 0x008fe20008000f00 */
[----:B------:R-:W-:Y:S02]  /*5b10*/  IMAD.U32 R10, RZ, RZ, UR4 ;  /* 0x00000004ff0a7e24 */ /* 0x000fe4000f8e00ff */
[----:B------:R-:W-:Y:S07]  /*5b20*/  LEPC R20, `(.L_x_98) ;  /* 0x000000001014794e */ /* 0x000fee0000000000 */
[----:B--2-4-:R-:W-:Y:S05]  /*5b30*/  CALL.ABS.NOINC R14 ;  /* 0x000000000e007343 */ /* 0x014fea0003c00000 */
.L_x_98:
[----:B------:R-:W-:Y:S01]  /*5b40*/  LOP3.LUT P0, RZ, R142, 0x60, RZ, 0xc0, !PT ;  /* 0x000000608eff7812 */ /* 0x000fe2000780c0ff */
[----:B------:R-:W-:Y:S05]  /*5b50*/  WARPSYNC.ALL ;  /* 0x0000000000007948 */ /* 0x000fea0003800000 */
[----:B---3--:R-:W-:Y:S01]  /*5b60*/  IMAD.U32 R130, R26, 0x10000, RZ ;  /* 0x000100001a827824 */ /* 0x008fe200078e00ff */
[----:B------:R-:W-:Y:S01]  /*5b70*/  R2UR UR4, R2 ;  /* 0x00000000020472ca */ /* 0x000fe200000e0000 */
[----:B------:R-:W-:Y:S01]  /*5b80*/  IMAD.U32 R124, R16, 0x10000, RZ ;  /* 0x00010000107c7824 */ /* 0x000fe200078e00ff */
[----:B------:R-:W-:Y:S01]  /*5b90*/  R2UR UR5, R22 ;  /* 0x00000000160572ca */ /* 0x000fe200000e0000 */
[----:B------:R-:W-:Y:S01]  /*5ba0*/  IMAD.SHL.U32 R117, R18, 0x100, RZ ;  /* 0x0000010012757824 */ /* 0x000fe200078e00ff */
[C---:B------:R-:W-:Y:S01]  /*5bb0*/  PRMT R0, R24.reuse, 0x8880, RZ ;  /* 0x0000888018007816 */ /* 0x040fe200000000ff */
[----:B------:R-:W-:Y:S01]  /*5bc0*/  IMAD.U32 R109, R85, 0x10000, RZ ;  /* 0x00010000556d7824 */ /* 0x000fe200078e00ff */
[----:B------:R-:W-:Y:S01]  /*5bd0*/  SHF.L.U32 R2, R24, 0x10, RZ ;  /* 0x0000001018027819 */ /* 0x000fe200000006ff */
[----:B------:R-:W-:Y:S01]  /*5be0*/  IMAD.U32 R94, R90, 0x10000, RZ ;  /* 0x000100005a5e7824 */ /* 0x000fe200078e00ff */
[----:B------:R-:W-:Y:S01]  /*5bf0*/  SHF.L.U32 R3, R24, 0x8, RZ ;  /* 0x0000000818037819 */ /* 0x000fe200000006ff */
[----:B------:R-:W-:Y:S01]  /*5c00*/  IMAD.SHL.U32 R102, R87, 0x100, RZ ;  /* 0x0000010057667824 */ /* 0x000fe200078e00ff */
[----:B------:R-:W-:Y:S01]  /*5c10*/  SHF.R.S32.HI R72, RZ, 0x18, R24 ;  /* 0x00000018ff487819 */ /* 0x000fe20000011418 */
[----:B------:R-:W-:Y:S01]  /*5c20*/  BSSY.RECONVERGENT B0, `(.L_x_99) ;  /* 0x0000124000007945 */ /* 0x000fe20003800200 */
[C---:B------:R-:W-:Y:S02]  /*5c30*/  PRMT R133, R25.reuse, 0x8880, RZ ;  /* 0x0000888019857816 */ /* 0x040fe400000000ff */
[C---:B------:R-:W-:Y:S02]  /*5c40*/  SHF.L.U32 R73, R25.reuse, 0x10, RZ ;  /* 0x0000001019497819 */ /* 0x040fe400000006ff */
[----:B------:R-:W-:Y:S02]  /*5c50*/  SHF.L.U32 R132, R25, 0x8, RZ ;  /* 0x0000000819847819 */ /* 0x000fe400000006ff */
[----:B------:R-:W-:Y:S02]  /*5c60*/  SHF.R.S32.HI R74, RZ, 0x18, R25 ;  /* 0x00000018ff4a7819 */ /* 0x000fe40000011419 */
[C---:B------:R-:W-:Y:S02]  /*5c70*/  PRMT R131, R26.reuse, 0x8880, RZ ;  /* 0x000088801a837816 */ /* 0x040fe400000000ff */
[----:B------:R-:W-:Y:S02]  /*5c80*/  SHF.L.U32 R129, R26, 0x8, RZ ;  /* 0x000000081a817819 */ /* 0x000fe400000006ff */
[----:B------:R-:W-:Y:S02]  /*5c90*/  SHF.R.S32.HI R75, RZ, 0x18, R26 ;  /* 0x00000018ff4b7819 */ /* 0x000fe4000001141a */
        /* <DEDUP_REMOVED lines=18> */
[----:B------:R-:W1:Y:S01]  /*5dc0*/  LDTM.x64 R4, tmem[UR4] ;  /* 0x00000004000479ee */ /* 0x000e620008340000 */
[----:B------:R-:W-:Y:S01]  /*5dd0*/  NOP ;  /* 0x0000000000007918 */ /* 0x000fe20000000000 */
[----:B------:R-:W-:Y:S01]  /*5de0*/  SHF.R.S32.HI R73, RZ, 0x18, R73 ;  /* 0x00000018ff497819 */ /* 0x000fe20000011449 */
[----:B------:R-:W-:Y:S01]  /*5df0*/  UIADD3 UR4, UPT, UPT, UR5, 0xa0, URZ ;  /* 0x000000a005047890 */ /* 0x000fe2000fffe0ff */
[----:B------:R-:W-:Y:S02]  /*5e00*/  SHF.R.S32.HI R2, RZ, 0x18, R2 ;  /* 0x00000018ff027819 */ /* 0x000fe40000011402 */
[----:B------:R-:W-:Y:S01]  /*5e10*/  SHF.R.S32.HI R3, RZ, 0x18, R3 ;  /* 0x00000018ff037819 */ /* 0x000fe20000011403 */
[----:B------:R-:W-:Y:S01]  /*5e20*/  UPRMT UR4, UR48, 0x654, UR4 ;  /* 0x0000065430047896 */ /* 0x000fe20008000004 */
[C---:B------:R-:W-:Y:S02]  /*5e30*/  PRMT R113, R84.reuse, 0x8880, RZ ;  /* 0x0000888054717816 */ /* 0x040fe400000000ff */
[----:B------:R-:W-:Y:S02]  /*5e40*/  SHF.L.U32 R112, R84, 0x10, RZ ;  /* 0x0000001054707819 */ /* 0x000fe400000006ff */
[----:B------:R-:W-:Y:S02]  /*5e50*/  PRMT R110, R85, 0x8880, RZ ;  /* 0x00008880556e7816 */ /* 0x000fe400000000ff */
[----:B------:R-:W-:Y:S02]  /*5e60*/  SHF.R.S32.HI R81, RZ, 0x18, R84 ;  /* 0x00000018ff517819 */ /* 0x000fe40000011454 */
[----:B-1----:R-:W-:Y:S01]  /*5e70*/  SYNCS.ARRIVE.TRANS64.RED.A1T0 RZ, [UR4], RZ ;  /* 0x000000ffffff79a7 */ /* 0x002fe20008100404 */
[C---:B------:R-:W-:Y:S02]  /*5e80*/  PRMT R107, R86.reuse, 0x8880, RZ ;  /* 0x00008880566b7816 */ /* 0x040fe400000000ff */
[----:B------:R-:W-:Y:S02]  /*5e90*/  SHF.R.S32.HI R82, RZ, 0x18, R85 ;  /* 0x00000018ff527819 */ /* 0x000fe40000011455 */
[----:B------:R-:W-:Y:S02]  /*5ea0*/  SHF.L.U32 R106, R86, 0x10, RZ ;  /* 0x00000010566a7819 */ /* 0x000fe400000006ff */
[C---:B------:R-:W-:Y:S01]  /*5eb0*/  PRMT R104, R87.reuse, 0x8880, RZ ;  /* 0x0000888057687816 */ /* 0x040fe200000000ff */
[C---:B----4-:R-:W-:Y:S01]  /*5ec0*/  IMAD R4, R70.reuse, R4, RZ ;  /* 0x0000000446047224 */ /* 0x050fe200078e02ff */
[----:B------:R-:W-:Y:S01]  /*5ed0*/  SHF.R.S32.HI R83, RZ, 0x18, R86 ;  /* 0x00000018ff537819 */ /* 0x000fe20000011456 */
[C---:B------:R-:W-:Y:S01]  /*5ee0*/  IMAD R5, R70.reuse, R5, RZ ;  /* 0x0000000546057224 */ /* 0x040fe200078e02ff */
[----:B------:R-:W-:Y:S01]  /*5ef0*/  SHF.L.U32 R103, R87, 0x10, RZ ;  /* 0x0000001057677819 */ /* 0x000fe200000006ff */
[----:B------:R-:W-:Y:S01]  /*5f00*/  IMAD R6, R70, R6, RZ ;  /* 0x0000000646067224 */ /* 0x000fe200078e02ff */
[----:B------:R-:W-:Y:S01]  /*5f10*/  PRMT R101, R88, 0x8880, RZ ;  /* 0x0000888058657816 */ /* 0x000fe200000000ff */
[-C--:B------:R-:W-:Y:S01]  /*5f20*/  IMAD R4, R0, R71.reuse, R4 ;  /* 0x0000004700047224 */ /* 0x080fe200078e0204 */
[----:B------:R-:W-:Y:S01]  /*5f30*/  SHF.L.U32 R100, R88, 0x10, RZ ;  /* 0x0000001058647819 */ /* 0x000fe200000006ff */
[-C--:B------:R-:W-:Y:S01]  /*5f40*/  IMAD R5, R2, R71.reuse, R5 ;  /* 0x0000004702057224 */ /* 0x080fe200078e0205 */
[----:B------:R-:W-:Y:S01]  /*5f50*/  PRMT R98, R89, 0x8880, RZ ;  /* 0x0000888059627816 */ /* 0x000fe200000000ff */
[----:B------:R-:W-:Y:S01]  /*5f60*/  IMAD R6, R3, R71, R6 ;  /* 0x0000004703067224 */ /* 0x000fe200078e0206 */
[----:B------:R-:W-:Y:S01]  /*5f70*/  SHF.L.U32 R97, R89, 0x10, RZ ;  /* 0x0000001059617819 */ /* 0x000fe200000006ff */
[----:B------:R-:W-:Y:S01]  /*5f80*/  IMAD R3, R70, R18, RZ ;  /* 0x0000001246037224 */ /* 0x000fe200078e02ff */
[----:B------:R-:W-:Y:S01]  /*5f90*/  PRMT R95, R90, 0x8880, RZ ;  /* 0x000088805a5f7816 */ /* 0x000fe200000000ff */
[C---:B------:R-:W-:Y:S01]  /*5fa0*/  IMAD R18, R70.reuse, R22, RZ ;  /* 0x0000001646127224 */ /* 0x040fe200078e02ff */
[----:B------:R-:W-:Y:S01]  /*5fb0*/  PRMT R92, R91, 0x8880, RZ ;  /* 0x000088805b5c7816 */ /* 0x000fe200000000ff */
[----:B------:R-:W-:Y:S01]  /*5fc0*/  IMAD R22, R70, R26, RZ ;  /* 0x0000001a46167224 */ /* 0x000fe200078e02ff */
[----:B------:R-:W-:Y:S01]  /*5fd0*/  SHF.L.U32 R111, R84, 0x8, RZ ;  /* 0x00000008546f7819 */ /* 0x000fe200000006ff */
[C---:B------:R-:W-:Y:S01]  /*5fe0*/  IMAD R26, R70.reuse, R30, RZ ;  /* 0x0000001e461a7224 */ /* 0x040fe200078e02ff */
[----:B------:R-:W-:Y:S01]  /*5ff0*/  SHF.R.S32.HI R84, RZ, 0x18, R87 ;  /* 0x00000018ff547819 */ /* 0x000fe20000011457 */
[C---:B------:R-:W-:Y:S01]  /*6000*/  IMAD R7, R70.reuse, R7, RZ ;  /* 0x0000000746077224 */ /* 0x040fe200078e02ff */
[----:B------:R-:W-:Y:S01]  /*6010*/  SHF.R.S32.HI R87, RZ, 0x18, R90 ;  /* 0x00000018ff577819 */ /* 0x000fe2000001145a */
[C---:B------:R-:W-:Y:S01]  /*6020*/  IMAD R30, R70.reuse, R34, RZ ;  /* 0x00000022461e7224 */ /* 0x040fe200078e02ff */
[----:B------:R-:W-:Y:S01]  /*6030*/  SHF.L.U32 R108, R85, 0x8, RZ ;  /* 0x00000008556c7819 */ /* 0x000fe200000006ff */
[C---:B------:R-:W-:Y:S01]  /*6040*/  IMAD R34, R70.reuse, R38, RZ ;  /* 0x0000002646227224 */ /* 0x040fe200078e02ff */
[----:B------:R-:W-:Y:S01]  /*6050*/  SHF.R.S32.HI R85, RZ, 0x18, R88 ;  /* 0x00000018ff557819 */ /* 0x000fe20000011458 */
[----:B------:R-:W-:Y:S01]  /*6060*/  IMAD R38, R70, R42, RZ ;  /* 0x0000002a46267224 */ /* 0x000fe200078e02ff */
[----:B------:R-:W-:Y:S01]  /*6070*/  SHF.L.U32 R105, R86, 0x8, RZ ;  /* 0x0000000856697819 */ /* 0x000fe200000006ff */
[C---:B------:R-:W-:Y:S01]  /*6080*/  IMAD R0, R70.reuse, R16, RZ ;  /* 0x0000001046007224 */ /* 0x040fe200078e02ff */
[----:B------:R-:W-:Y:S01]  /*6090*/  SHF.R.S32.HI R86, RZ, 0x18, R89 ;  /* 0x00000018ff567819 */ /* 0x000fe20000011459 */
[----:B------:R-:W-:Y:S01]  /*60a0*/  IMAD R42, R70, R46, RZ ;  /* 0x0000002e462a7224 */ /* 0x000fe200078e02ff */
[----:B------:R-:W-:Y:S01]  /*60b0*/  SHF.L.U32 R99, R88, 0x8, RZ ;  /* 0x0000000858637819 */ /* 0x000fe200000006ff */
[----:B------:R-:W-:Y:S01]  /*60c0*/  IMAD R7, R72, R71, R7 ;  /* 0x0000004748077224 */ /* 0x000fe200078e0207 */
[----:B------:R-:W-:Y:S01]  /*60d0*/  MOV R72, R133 ;  /* 0x0000008500487202 */ /* 0x000fe20000000f00 */
[C---:B------:R-:W-:Y:S01]  /*60e0*/  IMAD R16, R70.reuse, R20, RZ ;  /* 0x0000001446107224 */ /* 0x040fe200078e02ff */
[----:B------:R-:W-:Y:S01]  /*60f0*/  SHF.R.S32.HI R88, RZ, 0x18, R91 ;  /* 0x00000018ff587819 */ /* 0x000fe2000001145b */
[C---:B------:R-:W-:Y:S01]  /*6100*/  IMAD R46, R70.reuse, R50, RZ ;  /* 0x00000032462e7224 */ /* 0x040fe200078e02ff */
[----:B------:R-:W-:Y:S01]  /*6110*/  SHF.L.U32 R96, R89, 0x8, RZ ;  /* 0x0000000859607819 */ /* 0x000fe200000006ff */
[----:B------:R-:W-:Y:S01]  /*6120*/  IMAD R2, R70, R17, RZ ;  /* 0x0000001146027224 */ /* 0x000fe200078e02ff */
[----:B------:R-:W-:Y:S01]  /*6130*/  SHF.L.U32 R93, R90, 0x8, RZ ;  /* 0x000000085a5d7819 */ /* 0x000fe200000006ff */
[C---:B------:R-:W-:Y:S01]  /*6140*/  IMAD R20, R70.reuse, R24, RZ ;  /* 0x0000001846147224 */ /* 0x040fe200078e02ff */
[C---:B------:R-:W-:Y:S01]  /*6150*/  SHF.L.U32 R90, R91.reuse, 0x10, RZ ;  /* 0x000000105b5a7819 */ /* 0x040fe200000006ff */
[C---:B------:R-:W-:Y:S01]  /*6160*/  IMAD R50, R70.reuse, R54, RZ ;  /* 0x0000003646327224 */ /* 0x040fe200078e02ff */
[----:B------:R-:W-:Y:S01]  /*6170*/  SHF.L.U32 R89, R91, 0x8, RZ ;  /* 0x000000085b597819 */ /* 0x000fe200000006ff */
[----:B------:R-:W-:Y:S01]  /*6180*/  IMAD R17, R70, R21, RZ ;  /* 0x0000001546117224 */ /* 0x000fe200078e02ff */
[----:B------:R-:W-:Y:S01]  /*6190*/  IADD3 R68, PT, PT, R68, 0x1, RZ ;  /* 0x0000000144447810 */ /* 0x000fe20007ffe0ff */
[C---:B------:R-:W-:Y:S02]  /*61a0*/  IMAD R24, R70.reuse, R28, RZ ;  /* 0x0000001c46187224 */ /* 0x040fe400078e02ff */
[C---:B------:R-:W-:Y:S02]  /*61b0*/  IMAD R54, R70.reuse, R58, RZ ;  /* 0x0000003a46367224 */ /* 0x040fe400078e02ff */
[C---:B------:R-:W-:Y:S02]  /*61c0*/  IMAD R8, R70.reuse, R8, RZ ;  /* 0x0000000846087224 */ /* 0x040fe400078e02ff */
[C---:B------:R-:W-:Y:S02]  /*61d0*/  IMAD R21, R70.reuse, R25, RZ ;  /* 0x0000001946157224 */ /* 0x040fe400078e02ff */
[C---:B------:R-:W-:Y:S02]  /*61e0*/  IMAD R28, R70.reuse, R32, RZ ;  /* 0x00000020461c7224 */ /* 0x040fe400078e02ff */
[C---:B------:R-:W-:Y:S02]  /*61f0*/  IMAD R58, R70.reuse, R62, RZ ;  /* 0x0000003e463a7224 */ /* 0x040fe400078e02ff */
[C---:B------:R-:W-:Y:S02]  /*6200*/  IMAD R25, R70.reuse, R29, RZ ;  /* 0x0000001d46197224 */ /* 0x040fe400078e02ff */
[C---:B------:R-:W-:Y:S02]  /*6210*/  IMAD R32, R70.reuse, R36, RZ ;  /* 0x0000002446207224 */ /* 0x040fe400078e02ff */
[C---:B------:R-:W-:Y:S01]  /*6220*/  IMAD R62, R70.reuse, R66, RZ ;  /* 0x00000042463e7224 */ /* 0x040fe200078e02ff */
[----:B------:R-:W-:Y:S01]  /*6230*/  I2IP.S8.S32.SAT R66, R7, R6, RZ ;  /* 0x0000000607427239 */ /* 0x000fe200000014ff */
[C---:B------:R-:W-:Y:S01]  /*6240*/  IMAD R9, R70.reuse, R9, RZ ;  /* 0x0000000946097224 */ /* 0x040fe200078e02ff */
[----:B------:R-:W-:Y:S01]  /*6250*/  SHF.R.S32.HI R6, RZ, 0x18, R132 ;  /* 0x00000018ff067819 */ /* 0x000fe20000011484 */
[C---:B------:R-:W-:Y:S02]  /*6260*/  IMAD R29, R70.reuse, R33, RZ ;  /* 0x00000021461d7224 */ /* 0x040fe400078e02ff */
[C---:B------:R-:W-:Y:S02]  /*6270*/  IMAD R36, R70.reuse, R40, RZ ;  /* 0x0000002846247224 */ /* 0x040fe400078e02ff */
[C---:B------:R-:W-:Y:S02]  /*6280*/  IMAD R33, R70.reuse, R37, RZ ;  /* 0x0000002546217224 */ /* 0x040fe400078e02ff */
[C---:B------:R-:W-:Y:S02]  /*6290*/  IMAD R40, R70.reuse, R44, RZ ;  /* 0x0000002c46287224 */ /* 0x040fe400078e02ff */
[C---:B------:R-:W-:Y:S02]  /*62a0*/  IMAD R10, R70.reuse, R10, RZ ;  /* 0x0000000a460a7224 */ /* 0x040fe400078e02ff */
[C---:B------:R-:W-:Y:S02]  /*62b0*/  IMAD R37, R70.reuse, R41, RZ ;  /* 0x0000002946257224 */ /* 0x040fe400078e02ff */
[----:B------:R-:W-:Y:S02]  /*62c0*/  IMAD R44, R70, R48, RZ ;  /* 0x00000030462c7224 */ /* 0x000fe400078e02ff */
[----:B------:R-:W-:Y:S01]  /*62d0*/  IMAD R8, R72, R71, R8 ;  /* 0x0000004748087224 */ /* 0x000fe200078e0208 */
[----:B------:R-:W-:Y:S01]  /*62e0*/  I2IP.S8.S32.SAT R72, R5, R4, R66 ;  /* 0x0000000405487239 */ /* 0x000fe20000001442 */
[C---:B------:R-:W-:Y:S01]  /*62f0*/  IMAD R41, R70.reuse, R45, RZ ;  /* 0x0000002d46297224 */ /* 0x040fe200078e02ff */
[----:B------:R-:W-:Y:S01]  /*6300*/  SHF.R.S32.HI R4, RZ, 0x18, R127 ;  /* 0x00000018ff047819 */ /* 0x000fe2000001147f */
[C---:B------:R-:W-:Y:S01]  /*6310*/  IMAD R48, R70.reuse, R52, RZ ;  /* 0x0000003446307224 */ /* 0x040fe200078e02ff */
[----:B------:R-:W-:Y:S01]  /*6320*/  SHF.R.S32.HI R5, RZ, 0x18, R126 ;  /* 0x00000018ff057819 */ /* 0x000fe2000001147e */
[C---:B------:R-:W-:Y:S02]  /*6330*/  IMAD R11, R70.reuse, R11, RZ ;  /* 0x0000000b460b7224 */ /* 0x040fe400078e02ff */
[C---:B------:R-:W-:Y:S02]  /*6340*/  IMAD R45, R70.reuse, R49, RZ ;  /* 0x00000031462d7224 */ /* 0x040fe400078e02ff */
[C---:B------:R-:W-:Y:S02]  /*6350*/  IMAD R52, R70.reuse, R56, RZ ;  /* 0x0000003846347224 */ /* 0x040fe400078e02ff */
[----:B------:R-:W-:Y:S02]  /*6360*/  IMAD R9, R73, R71, R9 ;  /* 0x0000004749097224 */ /* 0x000fe400078e0209 */
[C---:B------:R-:W-:Y:S02]  /*6370*/  IMAD R49, R70.reuse, R53, RZ ;  /* 0x0000003546317224 */ /* 0x040fe400078e02ff */
[C---:B------:R-:W-:Y:S02]  /*6380*/  IMAD R56, R70.reuse, R60, RZ ;  /* 0x0000003c46387224 */ /* 0x040fe400078e02ff */
[C---:B------:R-:W-:Y:S02]  /*6390*/  IMAD R12, R70.reuse, R12, RZ ;  /* 0x0000000c460c7224 */ /* 0x040fe400078e02ff */
[C---:B------:R-:W-:Y:S02]  /*63a0*/  IMAD R53, R70.reuse, R57, RZ ;  /* 0x0000003946357224 */ /* 0x040fe400078e02ff */
[----:B------:R-:W-:Y:S01]  /*63b0*/  IMAD R60, R70, R64, RZ ;  /* 0x00000040463c7224 */ /* 0x000fe200078e02ff */
[----:B------:R-:W-:Y:S01]  /*63c0*/  SHF.R.S32.HI R64, RZ, 0x18, R130 ;  /* 0x00000018ff407819 */ /* 0x000fe20000011482 */
[----:B------:R-:W-:Y:S02]  /*63d0*/  IMAD.MOV.U32 R7, RZ, RZ, R131 ;  /* 0x000000ffff077224 */ /* 0x000fe400078e0083 */
[----:B------:R-:W-:Y:S01]  /*63e0*/  IMAD R10, R6, R71, R10 ;  /* 0x00000047060a7224 */ /* 0x000fe200078e020a */
[----:B------:R-:W-:Y:S01]  /*63f0*/  MOV R6, R128 ;  /* 0x0000008000067202 */ /* 0x000fe20000000f00 */
[C---:B------:R-:W-:Y:S02]  /*6400*/  IMAD R57, R70.reuse, R61, RZ ;  /* 0x0000003d46397224 */ /* 0x040fe400078e02ff */
[C---:B------:R-:W-:Y:S02]  /*6410*/  IMAD R13, R70.reuse, R13, RZ ;  /* 0x0000000d460d7224 */ /* 0x040fe400078e02ff */
[----:B------:R-:W-:Y:S01]  /*6420*/  IMAD R61, R70, R65, RZ ;  /* 0x00000041463d7224 */ /* 0x000fe200078e02ff */
[----:B------:R-:W-:Y:S01]  /*6430*/  SHF.R.S32.HI R65, RZ, 0x18, R129 ;  /* 0x00000018ff417819 */ /* 0x000fe20000011481 */
[-C--:B------:R-:W-:Y:S02]  /*6440*/  IMAD R11, R74, R71.reuse, R11 ;  /* 0x000000474a0b7224 */ /* 0x080fe400078e020b */
[C---:B------:R-:W-:Y:S02]  /*6450*/  IMAD R14, R70.reuse, R14, RZ ;  /* 0x0000000e460e7224 */ /* 0x040fe400078e02ff */
[----:B------:R-:W-:Y:S01]  /*6460*/  IMAD R12, R7, R71, R12 ;  /* 0x00000047070c7224 */ /* 0x000fe200078e020c */
[----:B------:R-:W-:Y:S01]  /*6470*/  I2IP.S8.S32.SAT R10, R11, R10, RZ ;  /* 0x0000000a0b0a7239 */ /* 0x000fe200000014ff */
[----:B------:R-:W-:Y:S01]  /*6480*/  IMAD R15, R70, R15, RZ ;  /* 0x0000000f460f7224 */ /* 0x000fe200078e02ff */
[----:B------:R-:W-:Y:S01]  /*6490*/  SHF.R.S32.HI R7, RZ, 0x18, R123 ;  /* 0x00000018ff077819 */ /* 0x000fe2000001147b */
[-C--:B------:R-:W-:Y:S01]  /*64a0*/  IMAD R13, R64, R71.reuse, R13 ;  /* 0x00000047400d7224 */ /* 0x080fe200078e020d */
[----:B------:R-:W-:Y:S01]  /*64b0*/  I2IP.S8.S32.SAT R73, R9, R8, R10 ;  /* 0x0000000809497239 */ /* 0x000fe2000000140a */
[-C--:B------:R-:W-:Y:S02]  /*64c0*/  IMAD R14, R65, R71.reuse, R14 ;  /* 0x00000047410e7224 */ /* 0x080fe400078e020e */
[-C--:B------:R-:W-:Y:S02]  /*64d0*/  IMAD R15, R75, R71.reuse, R15 ;  /* 0x000000474b0f7224 */ /* 0x080fe400078e020f */
[----:B------:R-:W-:Y:S01]  /*64e0*/  IMAD R0, R6, R71, R0 ;  /* 0x0000004706007224 */ /* 0x000fe200078e0200 */
[----:B------:R-:W-:Y:S01]  /*64f0*/  SHF.R.S32.HI R6, RZ, 0x18, R124 ;  /* 0x00000018ff067819 */ /* 0x000fe2000001147c */
[----:B------:R-:W-:Y:S01]  /*6500*/  IMAD R19, R70, R19, RZ ;  /* 0x0000001346137224 */ /* 0x000fe200078e02ff */
[----:B------:R-:W-:Y:S01]  /*6510*/  I2IP.S8.S32.SAT R14, R15, R14, RZ ;  /* 0x0000000e0f0e7239 */ /* 0x000fe200000014ff */
[----:B------:R-:W-:Y:S01]  /*6520*/  IMAD R2, R4, R71, R2 ;  /* 0x0000004704027224 */ /* 0x000fe200078e0202 */
[----:B------:R-:W-:Y:S01]  /*6530*/  MOV R4, R125 ;  /* 0x0000007d00047202 */ /* 0x000fe20000000f00 */
[-C--:B------:R-:W-:Y:S01]  /*6540*/  IMAD R3, R5, R71.reuse, R3 ;  /* 0x0000004705037224 */ /* 0x080fe200078e0203 */
[----:B------:R-:W-:Y:S01]  /*6550*/  I2IP.S8.S32.SAT R74, R13, R12, R14 ;  /* 0x0000000c0d4a7239 */ /* 0x000fe2000000140e */
[-C--:B------:R-:W-:Y:S02]  /*6560*/  IMAD R19, R76, R71.reuse, R19 ;  /* 0x000000474c137224 */ /* 0x080fe400078e0213 */
[----:B------:R-:W-:Y:S01]  /*6570*/  IMAD R16, R4, R71, R16 ;  /* 0x0000004704107224 */ /* 0x000fe200078e0210 */
[----:B------:R-:W-:Y:S01]  /*6580*/  SHF.R.S32.HI R4, RZ, 0x18, R121 ;  /* 0x00000018ff047819 */ /* 0x000fe20000011479 */
[----:B------:R-:W-:Y:S01]  /*6590*/  IMAD R23, R70, R23, RZ ;  /* 0x0000001746177224 */ /* 0x000fe200078e02ff */
[----:B------:R-:W-:Y:S01]  /*65a0*/  I2IP.S8.S32.SAT R19, R19, R3, RZ ;  /* 0x0000000313137239 */ /* 0x000fe200000014ff */
[-C--:B------:R-:W-:Y:S01]  /*65b0*/  IMAD R17, R6, R71.reuse, R17 ;  /* 0x0000004706117224 */ /* 0x080fe200078e0211 */
[----:B------:R-:W-:Y:S01]  /*65c0*/  MOV R3, R122 ;  /* 0x0000007a00037202 */ /* 0x000fe20000000f00 */
[-C--:B------:R-:W-:Y:S01]  /*65d0*/  IMAD R18, R7, R71.reuse, R18 ;  /* 0x0000004707127224 */ /* 0x080fe200078e0212 */
[----:B------:R-:W-:Y:S01]  /*65e0*/  I2IP.S8.S32.SAT R75, R2, R0, R19 ;  /* 0x00000000024b7239 */ /* 0x000fe20000001413 */
[-C--:B------:R-:W-:Y:S01]  /*65f0*/  IMAD R23, R77, R71.reuse, R23 ;  /* 0x000000474d177224 */ /* 0x080fe200078e0217 */
[----:B------:R-:W-:Y:S01]  /*6600*/  SHF.R.S32.HI R0, RZ, 0x18, R120 ;  /* 0x00000018ff007819 */ /* 0x000fe20000011478 */
[----:B------:R-:W-:Y:S01]  /*6610*/  IMAD R20, R3, R71, R20 ;  /* 0x0000004703147224 */ /* 0x000fe200078e0214 */
[----:B------:R-:W-:Y:S01]  /*6620*/  MOV R2, R119 ;  /* 0x0000007700027202 */ /* 0x000fe20000000f00 */
[----:B------:R-:W-:Y:S01]  /*6630*/  IMAD R27, R70, R27, RZ ;  /* 0x0000001b461b7224 */ /* 0x000fe200078e02ff */
[----:B------:R1:W-:Y:S01]  /*6640*/  STS.128 [R146+UR44+0x2200], R72 ;  /* 0x0022004892007988 */ /* 0x0003e20008000c2c */
[-C--:B------:R-:W-:Y:S01]  /*6650*/  IMAD R21, R4, R71.reuse, R21 ;  /* 0x0000004704157224 */ /* 0x080fe200078e0215 */
[----:B------:R-:W-:Y:S01]  /*6660*/  I2IP.S8.S32.SAT R18, R23, R18, RZ ;  /* 0x0000001217127239 */ /* 0x000fe200000014ff */
[-C--:B------:R-:W-:Y:S01]  /*6670*/  IMAD R22, R0, R71.reuse, R22 ;  /* 0x0000004700167224 */ /* 0x080fe200078e0216 */
[----:B------:R-:W-:Y:S01]  /*6680*/  SHF.R.S32.HI R3, RZ, 0x18, R118 ;  /* 0x00000018ff037819 */ /* 0x000fe20000011476 */
[-C--:B------:R-:W-:Y:S01]  /*6690*/  IMAD R27, R78, R71.reuse, R27 ;  /* 0x000000474e1b7224 */ /* 0x080fe200078e021b */
[----:B------:R-:W-:Y:S01]  /*66a0*/  SHF.R.S32.HI R4, RZ, 0x18, R117 ;  /* 0x00000018ff047819 */ /* 0x000fe20000011475 */
[----:B------:R-:W-:Y:S01]  /*66b0*/  IMAD R24, R2, R71, R24 ;  /* 0x0000004702187224 */ /* 0x000fe200078e0218 */
[----:B------:R-:W-:Y:S01]  /*66c0*/  I2IP.S8.S32.SAT R16, R17, R16, R18 ;  /* 0x0000001011107239 */ /* 0x000fe20000001412 */
[----:B------:R-:W-:Y:S01]  /*66d0*/  IMAD R31, R70, R31, RZ ;  /* 0x0000001f461f7224 */ /* 0x000fe200078e02ff */
[----:B------:R-:W-:Y:S01]  /*66e0*/  I2IP.S8.S32.SAT R17, R27, R22, RZ ;  /* 0x000000161b117239 */ /* 0x000fe200000014ff */
[-C--:B------:R-:W-:Y:S01]  /*66f0*/  IMAD R25, R3, R71.reuse, R25 ;  /* 0x0000004703197224 */ /* 0x080fe200078e0219 */
[----:B------:R-:W-:Y:S01]  /*6700*/  SHF.R.S32.HI R2, RZ, 0x18, R115 ;  /* 0x00000018ff027819 */ /* 0x000fe20000011473 */
[-C--:B------:R-:W-:Y:S01]  /*6710*/  IMAD R26, R4, R71.reuse, R26 ;  /* 0x00000047041a7224 */ /* 0x080fe200078e021a */
[----:B------:R-:W-:Y:S01]  /*6720*/  I2IP.S8.S32.SAT R17, R21, R20, R17 ;  /* 0x0000001415117239 */ /* 0x000fe20000001411 */
[----:B------:R-:W-:Y:S01]  /*6730*/  IMAD.MOV.U32 R0, RZ, RZ, R116 ;  /* 0x000000ffff007224 */ /* 0x000fe200078e0074 */
[----:B------:R-:W-:Y:S01]  /*6740*/  SHF.R.S32.HI R3, RZ, 0x18, R114 ;  /* 0x00000018ff037819 */ /* 0x000fe20000011472 */
[-C--:B------:R-:W-:Y:S01]  /*6750*/  IMAD R31, R79, R71.reuse, R31 ;  /* 0x000000474f1f7224 */ /* 0x080fe200078e021f */
[----:B------:R-:W-:Y:S01]  /*6760*/  SHF.R.S32.HI R4, RZ, 0x18, R108 ;  /* 0x00000018ff047819 */ /* 0x000fe2000001146c */
[----:B------:R-:W-:Y:S01]  /*6770*/  IMAD R28, R0, R71, R28 ;  /* 0x00000047001c7224 */ /* 0x000fe200078e021c */
[----:B------:R-:W-:Y:S01]  /*6780*/  MOV R0, R113 ;  /* 0x0000007100007202 */ /* 0x000fe20000000f00 */
[----:B------:R-:W-:Y:S01]  /*6790*/  IMAD R35, R70, R35, RZ ;  /* 0x0000002346237224 */ /* 0x000fe200078e02ff */
[----:B------:R-:W-:Y:S01]  /*67a0*/  I2IP.S8.S32.SAT R18, R31, R26, RZ ;  /* 0x0000001a1f127239 */ /* 0x000fe200000014ff */
[-C--:B------:R-:W-:Y:S01]  /*67b0*/  IMAD R29, R2, R71.reuse, R29 ;  /* 0x00000047021d7224 */ /* 0x080fe200078e021d */
[----:B------:R-:W-:Y:S01]  /*67c0*/  SHF.R.S32.HI R2, RZ, 0x18, R112 ;  /* 0x00000018ff027819 */ /* 0x000fe20000011470 */
[-C--:B------:R-:W-:Y:S01]  /*67d0*/  IMAD R30, R3, R71.reuse, R30 ;  /* 0x00000047031e7224 */ /* 0x080fe200078e021e */
[----:B------:R-:W-:Y:S01]  /*67e0*/  I2IP.S8.S32.SAT R18, R25, R24, R18 ;  /* 0x0000001819127239 */ /* 0x000fe20000001412 */
[-C--:B------:R-:W-:Y:S01]  /*67f0*/  IMAD R35, R80, R71.reuse, R35 ;  /* 0x0000004750237224 */ /* 0x080fe200078e0223 */
[----:B------:R-:W-:Y:S01]  /*6800*/  SHF.R.S32.HI R3, RZ, 0x18, R109 ;  /* 0x00000018ff037819 */ /* 0x000fe2000001146d */
        /* <DEDUP_REMOVED lines=8> */
[----:B------:R-:W-:Y:S01]  /*6890*/  IMAD R39, R81, R71, R39 ;  /* 0x0000004751277224 */ /* 0x000fe200078e0227 */
[----:B------:R-:W-:Y:S01]  /*68a0*/  MOV R0, R107 ;  /* 0x0000006b00007202 */ /* 0x000fe20000000f00 */
[----:B------:R-:W-:Y:S01]  /*68b0*/  IMAD R36, R2, R71, R36 ;  /* 0x0000004702247224 */ /* 0x000fe200078e0224 */
[----:B------:R-:W-:Y:S01]  /*68c0*/  SHF.R.S32.HI R2, RZ, 0x18, R106 ;  /* 0x00000018ff027819 */ /* 0x000fe2000001146a */
[----:B------:R-:W-:Y:S01]  /*68d0*/  IMAD R43, R70, R43, RZ ;  /* 0x0000002b462b7224 */ /* 0x000fe200078e02ff */
[----:B------:R1:W-:Y:S01]  /*68e0*/  STS.128 [R145+0x2200], R16 ;  /* 0x0022001091007388 */ /* 0x0003e20000000c00 */
[-C--:B------:R-:W-:Y:S01]  /*68f0*/  IMAD R37, R3, R71.reuse, R37 ;  /* 0x0000004703257224 */ /* 0x080fe200078e0225 */
[----:B------:R-:W-:Y:S01]  /*6900*/  I2IP.S8.S32.SAT R34, R39, R34, RZ ;  /* 0x0000002227227239 */ /* 0x000fe200000014ff */
[-C--:B------:R-:W-:Y:S01]  /*6910*/  IMAD R38, R4, R71.reuse, R38 ;  /* 0x0000004704267224 */ /* 0x080fe200078e0226 */
[----:B------:R-:W-:Y:S01]  /*6920*/  SHF.R.S32.HI R3, RZ, 0x18, R103 ;  /* 0x00000018ff037819 */ /* 0x000fe20000011467 */
[-C--:B------:R-:W-:Y:S01]  /*6930*/  IMAD R43, R82, R71.reuse, R43 ;  /* 0x00000047522b7224 */ /* 0x080fe200078e022b */
[----:B------:R-:W-:Y:S01]  /*6940*/  I2IP.S8.S32.SAT R32, R33, R32, R34 ;  /* 0x0000002021207239 */ /* 0x000fe20000001422 */
        /* <DEDUP_REMOVED lines=15> */
[----:B------:R-:W-:Y:S01]  /*6a40*/  SHF.R.S32.HI R3, RZ, 0x18, R97 ;  /* 0x00000018ff037819 */ /* 0x000fe20000011461 */
[-C--:B------:R-:W-:Y:S01]  /*6a50*/  IMAD R46, R4, R71.reuse, R46 ;  /* 0x00000047042e7224 */ /* 0x080fe200078e022e */
[----:B------:R-:W-:Y:S01]  /*6a60*/  I2IP.S8.S32.SAT R34, R41, R40, R34 ;  /* 0x0000002829227239 */ /* 0x000fe20000001422 */
[----:B------:R-:W-:Y:S02]  /*6a70*/  IMAD.MOV.U32 R0, RZ, RZ, R101 ;  /* 0x000000ffff007224 */ /* 0x000fe400078e0065 */
        /* <DEDUP_REMOVED lines=8> */
[----:B------:R-:W-:Y:S01]  /*6b00*/  SHF.R.S32.HI R0, RZ, 0x18, R96 ;  /* 0x00000018ff007819 */ /* 0x000fe20000011460 */
[-C--:B------:R-:W-:Y:S01]  /*6b10*/  IMAD R55, R85, R71.reuse, R55 ;  /* 0x0000004755377224 */ /* 0x080fe200078e0237 */
[----:B------:R-:W-:Y:S01]  /*6b20*/  I2IP.S8.S32.SAT R35, R45, R44, R35 ;  /* 0x0000002c2d237239 */ /* 0x000fe20000001423 */
[----:B------:R-:W-:Y:S01]  /*6b30*/  IMAD R52, R2, R71, R52 ;  /* 0x0000004702347224 */ /* 0x000fe200078e0234 */
[----:B------:R-:W-:Y:S01]  /*6b40*/  MOV R2, R95 ;  /* 0x0000005f00027202 */ /* 0x000fe20000000f00 */
[----:B------:R-:W-:Y:S01]  /*6b50*/  IMAD R53, R3, R71, R53 ;  /* 0x0000004703357224 */ /* 0x000fe200078e0235 */
[----:B------:R-:W-:Y:S01]  /*6b60*/  SHF.R.S32.HI R3, RZ, 0x18, R94 ;  /* 0x00000018ff037819 */ /* 0x000fe2000001145e */
[----:B------:R1:W-:Y:S01]  /*6b70*/  STS.128 [R144+0x2200], R32 ;  /* 0x0022002090007388 */ /* 0x0003e20000000c00 */
[----:B------:R-:W-:Y:S01]  /*6b80*/  IMAD R59, R70, R59, RZ ;  /* 0x0000003b463b7224 */ /* 0x000fe200078e02ff */
[----:B------:R-:W-:Y:S01]  /*6b90*/  I2IP.S8.S32.SAT R50, R55, R50, RZ ;  /* 0x0000003237327239 */ /* 0x000fe200000014ff */
[-C--:B------:R-:W-:Y:S01]  /*6ba0*/  IMAD R54, R0, R71.reuse, R54 ;  /* 0x0000004700367224 */ /* 0x080fe200078e0236 */
[----:B------:R-:W-:Y:S01]  /*6bb0*/  SHF.R.S32.HI R0, RZ, 0x18, R93 ;  /* 0x00000018ff007819 */ /* 0x000fe2000001145d */
[-C--:B------:R-:W-:Y:S01]  /*6bc0*/  IMAD R59, R86, R71.reuse, R59 ;  /* 0x00000047563b7224 */ /* 0x080fe200078e023b */
[----:B------:R-:W-:Y:S01]  /*6bd0*/  I2IP.S8.S32.SAT R48, R49, R48, R50 ;  /* 0x0000003031307239 */ /* 0x000fe20000001432 */
[-C--:B------:R-:W-:Y:S01]  /*6be0*/  IMAD R56, R2, R71.reuse, R56 ;  /* 0x0000004702387224 */ /* 0x080fe200078e0238 */
[----:B------:R-:W-:Y:S01]  /*6bf0*/  MOV R2, R92 ;  /* 0x0000005c00027202 */ /* 0x000fe20000000f00 */
        /* <DEDUP_REMOVED lines=8> */
[-C--:B------:R-:W-:Y:S02]  /*6c80*/  IMAD R60, R2, R71.reuse, R60 ;  /* 0x00000047023c7224 */ /* 0x080fe400078e023c */
[----:B------:R-:W-:Y:S01]  /*6c90*/  IMAD R61, R3, R71, R61 ;  /* 0x00000047033d7224 */ /* 0x000fe200078e023d */
[----:B------:R-:W-:Y:S01]  /*6ca0*/  I2IP.S8.S32.SAT R58, R63, R58, RZ ;  /* 0x0000003a3f3a7239 */ /* 0x000fe200000014ff */
[----:B------:R-:W-:Y:S02]  /*6cb0*/  IMAD R67, R70, R67, RZ ;  /* 0x0000004346437224 */ /* 0x000fe400078e02ff */
[-C--:B------:R-:W-:Y:S01]  /*6cc0*/  IMAD R62, R0, R71.reuse, R62 ;  /* 0x00000047003e7224 */ /* 0x080fe200078e023e */
[----:B------:R-:W-:Y:S01]  /*6cd0*/  I2IP.S8.S32.SAT R50, R57, R56, R58 ;  /* 0x0000003839327239 */ /* 0x000fe2000000143a */
[----:B------:R-:W-:Y:S05]  /*6ce0*/  IMAD R67, R88, R71, R67 ;  /* 0x0000004758437224 */ /* 0x000fea00078e0243 */
[----:B------:R-:W-:Y:S04]  /*6cf0*/  I2IP.S8.S32.SAT R51, R67, R62, RZ ;  /* 0x0000003e43337239 */ /* 0x000fe800000014ff */
[----:B------:R-:W-:Y:S05]  /*6d00*/  I2IP.S8.S32.SAT R51, R61, R60, R51 ;  /* 0x0000003c3d337239 */ /* 0x000fea0000001433 */
[----:B------:R1:W-:Y:S01]  /*6d10*/  STS.128 [R143+0x2200], R48 ;  /* 0x002200308f007388 */ /* 0x0003e20000000c00 */
[----:B------:R-:W-:Y:S01]  /*6d20*/  @!PT LDS RZ, [RZ] ;  /* 0x00000000fffff984 */ /* 0x000fe20000000800 */
[----:B------:R-:W-:Y:S01]  /*6d30*/  @!PT LDS RZ, [RZ] ;  /* 0x00000000fffff984 */ /* 0x000fe20000000800 */
[----:B------:R-:W-:Y:S01]  /*6d40*/  @!PT LDS RZ, [RZ] ;  /* 0x00000000fffff984 */ /* 0x000fe20000000800 */
[----:B------:R-:W-:Y:S01]  /*6d50*/  @!PT LDS RZ, [RZ] ;  /* 0x00000000fffff984 */ /* 0x000fe20000000800 */
[----:B------:R3:W-:Y:S07]  /*6d60*/  MEMBAR.ALL.CTA ;  /* 0x0000000000007992 */ /* 0x0007ee0000008000 */
[----:B---3--:R-:W3:Y:S02]  /*6d70*/  FENCE.VIEW.ASYNC.S ;  /* 0x00000000000073c6 */ /* 0x008ee40000000000 */
[----:B---3--:R-:W-:Y:S06]  /*6d80*/  BAR.SYNC.DEFER_BLOCKING 0x1, 0x80 ;  /* 0x0042000000007b1d */ /* 0x008fec0000010000 */
[----:B------:R-:W-:Y:S05]  /*6d90*/  @P0 BRA `(.L_x_100) ;  /* 0x0000000000300947 */ /* 0x000fea0003800000 */
[----:B------:R-:W-:Y:S02]  /*6da0*/  UIADD3 UR4, UPT, UPT, UR44, 0x2200, URZ ;  /* 0x000022002c047890 */ /* 0x000fe4000fffe0ff */
[----:B------:R-:W-:Y:S02]  /*6db0*/  USHF.L.U32 UR9, UR45, 0x6, URZ ;  /* 0x000000062d097899 */ /* 0x000fe400080006ff */
[----:B------:R-:W-:Y:S02]  /*6dc0*/  USHF.L.U32 UR10, UR46, 0x7, URZ ;  /* 0x000000072e0a7899 */ /* 0x000fe400080006ff */
[----:B------:R-:W-:Y:S01]  /*6dd0*/  MOV R153, UR4 ;  /* 0x0000000400997c02 */ /* 0x000fe20008000f00 */
[----:B------:R-:W-:Y:S01]  /*6de0*/  UIADD3 UR4, UP0, UPT, UR62, 0x680, URZ ;  /* 0x000006803e047890 */ /* 0x000fe2000ff1e0ff */
[----:B------:R-:W-:Y:S02]  /*6df0*/  UMOV UR11, UR36 ;  /* 0x00000024000b7c82 */ /* 0x000fe40008000000 */
[----:B------:R-:W-:Y:S01]  /*6e00*/  R2UR UR8, R153 ;  /* 0x00000000990872ca */ /* 0x000fe200000e0000 */
[----:B------:R-:W-:Y:S11]  /*6e10*/  UIADD3.X UR5, UPT, UPT, URZ, UR63, URZ, UP0, !UPT ;  /* 0x0000003fff057290 */ /* 0x000ff600087fe4ff */
[----:B------:R-:W-:Y:S01]  /*6e20*/  @!UPT UIADD3 URZ, UPT, UPT, URZ, URZ, URZ ;  /* 0x000000fffffff290 */ /* 0x000fe2000fffe0ff */
[----:B------:R3:W-:Y:S01]  /*6e30*/  UTMASTG.3D [UR8], [UR4] ;  /* 0x00000008040073b5 */ /* 0x0007e20008010000 */
[----:B------:R0:W-:Y:S01]  /*6e40*/  UTMACMDFLUSH ;  /* 0x00000000000079b7 */ /* 0x0001e20000000000 */
[----:B---3--:R-:W-:Y:S04]  /*6e50*/  DEPBAR.LE SB0, 0x0 ;  /* 0x000080000000791a */ /* 0x008fe80000000000 */
.L_x_100:
[----:B------:R-:W-:Y:S05]  /*6e60*/  BSYNC.RECONVERGENT B0 ;  /* 0x0000000000007941 */ /* 0x000fea0003800200 */
.L_x_99:
[----:B------:R-:W-:Y:S01]  /*6e70*/  BAR.SYNC.DEFER_BLOCKING 0x1, 0x80 ;  /* 0x0042000000007b1d */ /* 0x000fe20000010000 */
[----:B------:R-:W-:Y:S01]  /*6e80*/  ISETP.NE.AND P0, PT, R149, 0x2, PT ;  /* 0x000000029500780c */ /* 0x000fe20003f05270 */
[----:B------:R-:W-:Y:S01]  /*6e90*/  UISETP.NE.AND UP0, UPT, UR47, URZ, UPT ;  /* 0x000000ff2f00728c */ /* 0x000fe2000bf05270 */
[----:B------:R-:W-:Y:S01]  /*6ea0*/  ISETP.NE.AND P1, PT, R68, 0x4, PT ;  /* 0x000000044400780c */ /* 0x000fe20003f25270 */
[----:B------:R-:W-:Y:S01]  /*6eb0*/  UIADD3 UR45, UPT, UPT, UR37, UR57, URZ ;  /* 0x00000039252d7290 */ /* 0x000fe2000fffe0ff */
[----:B------:R-:W-:Y:S01]  /*6ec0*/  SEL R2, RZ, 0x1, P0 ;  /* 0x00000001ff027807 */ /* 0x000fe20000000000 */
[----:B------:R-:W-:Y:S01]  /*6ed0*/  UIADD3 UR46, UPT, UPT, UR38, UR60, URZ ;  /* 0x0000003c262e7290 */ /* 0x000fe2000fffe0ff */
[----:B------:R-:W-:Y:S02]  /*6ee0*/  SEL R0, RZ, 0x1, P1 ;  /* 0x00000001ff007807 */ /* 0x000fe40000800000 */
[----:B------:R-:W-:Y:S02]  /*6ef0*/  LOP3.LUT R151, R151, R2, RZ, 0x3c, !PT ;  /* 0x0000000297977212 */ /* 0x000fe400078e3cff */
[----:B------:R-:W-:Y:S02]  /*6f00*/  LOP3.LUT R152, R152, R0, RZ, 0x3c, !PT ;  /* 0x0000000098987212 */ /* 0x000fe400078e3cff */
[----:B------:R-:W-:Y:S02]  /*6f10*/  SEL R149, R149, RZ, P0 ;  /* 0x000000ff95957207 */ /* 0x000fe40000000000 */
[----:B------:R-:W-:Y:S01]  /*6f20*/  SEL R68, R68, RZ, P1 ;  /* 0x000000ff44447207 */ /* 0x000fe20000800000 */
[----:B------:R-:W-:Y:S01]  /*6f30*/  UMOV UR36, UR51 ;  /* 0x0000003300247c82 */ /* 0x000fe20008000000 */
[----:B------:R-:W-:Y:S05]  /*6f40*/  BRA.U UP0, `(.L_x_101) ;  /* 0xffffffd900dc7547 */ /* 0x000fea000b83ffff */
[----:B------:R-:W-:Y:S05]  /*6f50*/  EXIT ;  /* 0x000000000000794d */ /* 0x000fea0003800000 */
.L_x_24:
[----:B--2---:R2:W3:Y:S02]  /*6f60*/  SYNCS.PHASECHK.TRANS64.TRYWAIT P0, [R0+URZ+0xd0], R2 ;  /* 0x0000d002000075a7 */ /* 0x0044e400080011ff */
[----:B---3--:R-:W-:Y:S05]  /*6f70*/  @!P0 NANOSLEEP.SYNCS 0x989680 ;  /* 0x009896800000895d */ /* 0x008fea0003900000 */
[----:B------:R-:W3:Y:S02]  /*6f80*/  @!P0 SYNCS.PHASECHK.TRANS64 P0, [R0+URZ+0xd0], R2 ;  /* 0x0000d002000085a7 */ /* 0x000ee400080010ff */
[----:B---3--:R-:W-:Y:S05]  /*6f90*/  @!P0 BRA `(.L_x_24) ;  /* 0xfffffffc00f08947 */ /* 0x008fea000383ffff */
[----:B------:R-:W-:Y:S05]  /*6fa0*/  BRA `(.L_x_102) ;  /* 0xffffffa8001c7947 */ /* 0x000fea000383ffff */
.L_x_27:
[----:B-1----:R-:W-:-:S07]  /*6fb0*/  MOV R0, UR33 ;  /* 0x0000002100007c02 */ /* 0x002fce0008000f00 */
.L_x_103:
[----:B-1----:R1:W2:Y:S02]  /*6fc0*/  SYNCS.PHASECHK.TRANS64.TRYWAIT P0, [R0+URZ+0x20], R3 ;  /* 0x00002003000075a7 */ /* 0x0022a400080011ff */
[----:B--2---:R-:W-:Y:S05]  /*6fd0*/  @!P0 NANOSLEEP.SYNCS 0x989680 ;  /* 0x009896800000895d */ /* 0x004fea0003900000 */
[----:B------:R-:W2:Y:S02]  /*6fe0*/  @!P0 SYNCS.PHASECHK.TRANS64 P0, [R0+URZ+0x20], R3 ;  /* 0x00002003000085a7 */ /* 0x000ea400080010ff */
[----:B--2---:R-:W-:Y:S05]  /*6ff0*/  @!P0 BRA `(.L_x_103) ;  /* 0xfffffffc00f08947 */ /* 0x004fea000383ffff */
[----:B------:R-:W-:Y:S05]  /*7000*/  BRA `(.L_x_26) ;  /* 0xffffffa800647947 */ /* 0x000fea000383ffff */
.L_x_34:
[----:B-1----:R-:W-:-:S07]  /*7010*/  MOV R0, UR17 ;  /* 0x0000001100007c02 */ /* 0x002fce0008000f00 */
.L_x_104:
[----:B-1----:R1:W2:Y:S02]  /*7020*/  SYNCS.PHASECHK.TRANS64.TRYWAIT P0, [R0+URZ+0x20], R3 ;  /* 0x00002003000075a7 */ /* 0x0022a400080011ff */
[----:B--2---:R-:W-:Y:S05]  /*7030*/  @!P0 NANOSLEEP.SYNCS 0x989680 ;  /* 0x009896800000895d */ /* 0x004fea0003900000 */
[----:B------:R-:W2:Y:S02]  /*7040*/  @!P0 SYNCS.PHASECHK.TRANS64 P0, [R0+URZ+0x20], R3 ;  /* 0x00002003000085a7 */ /* 0x000ea400080010ff */
[----:B--2---:R-:W-:Y:S05]  /*7050*/  @!P0 BRA `(.L_x_104) ;  /* 0xfffffffc00f08947 */ /* 0x004fea000383ffff */
[----:B------:R-:W-:Y:S05]  /*7060*/  BRA `(.L_x_33) ;  /* 0xffffffac00207947 */ /* 0x000fea000383ffff */
.L_x_39:
[----:B-1----:R1:W2:Y:S02]  /*7070*/  SYNCS.PHASECHK.TRANS64.TRYWAIT P0, [R3+URZ+0x60], R0 ;  /* 0x00006000030075a7 */ /* 0x0022a400080011ff */
[----:B--2---:R-:W-:Y:S05]  /*7080*/  @!P0 NANOSLEEP.SYNCS 0x989680 ;  /* 0x009896800000895d */ /* 0x004fea0003900000 */
[----:B------:R-:W2:Y:S02]  /*7090*/  @!P0 SYNCS.PHASECHK.TRANS64 P0, [R3+URZ+0x60], R0 ;  /* 0x00006000030085a7 */ /* 0x000ea400080010ff */
[----:B--2---:R-:W-:Y:S05]  /*70a0*/  @!P0 BRA `(.L_x_39) ;  /* 0xfffffffc00f08947 */ /* 0x004fea000383ffff */
[----:B------:R-:W-:Y:S05]  /*70b0*/  BRA `(.L_x_105) ;  /* 0xffffffac00c47947 */ /* 0x000fea000383ffff */
.L_x_43:
[----:B------:R-:W-:-:S07]  /*70c0*/  MOV R0, UR4 ;  /* 0x0000000400007c02 */ /* 0x000fce0008000f00 */
.L_x_106:
[----:B-1----:R1:W2:Y:S02]  /*70d0*/  SYNCS.PHASECHK.TRANS64.TRYWAIT P0, [R0+URZ], R2 ;  /* 0x00000002000075a7 */ /* 0x0022a400080011ff */
[----:B--2---:R-:W-:Y:S05]  /*70e0*/  @!P0 NANOSLEEP.SYNCS 0x989680 ;  /* 0x009896800000895d */ /* 0x004fea0003900000 */
[----:B------:R-:W2:Y:S02]  /*70f0*/  @!P0 SYNCS.PHASECHK.TRANS64 P0, [R0+URZ], R2 ;  /* 0x00000002000085a7 */ /* 0x000ea400080010ff */
[----:B--2---:R-:W-:Y:S05]  /*7100*/  @!P0 BRA `(.L_x_106) ;  /* 0xfffffffc00f08947 */ /* 0x004fea000383ffff */
[----:B------:R-:W-:Y:S05]  /*7110*/  BRA `(.L_x_107) ;  /* 0xffffffb400687947 */ /* 0x000fea000383ffff */
.L_x_44:
[----:B------:R-:W-:-:S07]  /*7120*/  MOV R0, UR5 ;  /* 0x0000000500007c02 */ /* 0x000fce0008000f00 */
.L_x_108:
[----:B-1----:R1:W2:Y:S02]  /*7130*/  SYNCS.PHASECHK.TRANS64.TRYWAIT P0, [R0+URZ], R3 ;  /* 0x00000003000075a7 */ /* 0x0022a400080011ff */
[----:B--2---:R-:W-:Y:S05]  /*7140*/  @!P0 NANOSLEEP.SYNCS 0x989680 ;  /* 0x009896800000895d */ /* 0x004fea0003900000 */
[----:B------:R-:W2:Y:S02]  /*7150*/  @!P0 SYNCS.PHASECHK.TRANS64 P0, [R0+URZ], R3 ;  /* 0x00000003000085a7 */ /* 0x000ea400080010ff */
[----:B--2---:R-:W-:Y:S05]  /*7160*/  @!P0 BRA `(.L_x_108) ;  /* 0xfffffffc00f08947 */ /* 0x004fea000383ffff */
[----:B------:R-:W-:Y:S05]  /*7170*/  BRA `(.L_x_109) ;  /* 0xffffffb400747947 */ /* 0x000fea000383ffff */
.L_x_45:
[----:B------:R-:W-:-:S07]  /*7180*/  MOV R0, UR5 ;  /* 0x0000000500007c02 */ /* 0x000fce0008000f00 */
.L_x_110:
[----:B-1----:R1:W2:Y:S02]  /*7190*/  SYNCS.PHASECHK.TRANS64.TRYWAIT P0, [R0+URZ], R3 ;  /* 0x00000003000075a7 */ /* 0x0022a400080011ff */
[----:B--2---:R-:W-:Y:S05]  /*71a0*/  @!P0 NANOSLEEP.SYNCS 0x989680 ;  /* 0x009896800000895d */ /* 0x004fea0003900000 */
[----:B------:R-:W2:Y:S02]  /*71b0*/  @!P0 SYNCS.PHASECHK.TRANS64 P0, [R0+URZ], R3 ;  /* 0x00000003000085a7 */ /* 0x000ea400080010ff */
[----:B--2---:R-:W-:Y:S05]  /*71c0*/  @!P0 BRA `(.L_x_110) ;  /* 0xfffffffc00f08947 */ /* 0x004fea000383ffff */
[----:B------:R-:W-:Y:S05]  /*71d0*/  BRA `(.L_x_111) ;  /* 0xffffffb400807947 */ /* 0x000fea000383ffff */
.L_x_48:
[----:B-1----:R1:W2:Y:S02]  /*71e0*/  SYNCS.PHASECHK.TRANS64.TRYWAIT P0, [R2+URZ+0xc0], R4 ;  /* 0x0000c004020075a7 */ /* 0x0022a400080011ff */
[----:B--2---:R-:W-:Y:S05]  /*71f0*/  @!P0 NANOSLEEP.SYNCS 0x989680 ;  /* 0x009896800000895d */ /* 0x004fea0003900000 */
[----:B------:R-:W2:Y:S02]  /*7200*/  @!P0 SYNCS.PHASECHK.TRANS64 P0, [R2+URZ+0xc0], R4 ;  /* 0x0000c004020085a7 */ /* 0x000ea400080010ff */
[----:B--2---:R-:W-:Y:S05]  /*7210*/  @!P0 BRA `(.L_x_48) ;  /* 0xfffffffc00f08947 */ /* 0x004fea000383ffff */
[----:B------:R-:W-:Y:S05]  /*7220*/  BRA `(.L_x_112) ;  /* 0xffffffb400dc7947 */ /* 0x000fea000383ffff */
.L_x_49:
[----:B------:R-:W-:-:S07]  /*7230*/  MOV R2, UR4 ;  /* 0x0000000400027c02 */ /* 0x000fce0008000f00 */
.L_x_113:
[----:B-1----:R1:W2:Y:S02]  /*7240*/  SYNCS.PHASECHK.TRANS64.TRYWAIT P0, [R2+URZ+0x70], R5 ;  /* 0x00007005020075a7 */ /* 0x0022a400080011ff */
[----:B--2---:R-:W-:Y:S05]  /*7250*/  @!P0 NANOSLEEP.SYNCS 0x989680 ;  /* 0x009896800000895d */ /* 0x004fea0003900000 */
[----:B------:R-:W2:Y:S02]  /*7260*/  @!P0 SYNCS.PHASECHK.TRANS64 P0, [R2+URZ+0x70], R5 ;  /* 0x00007005020085a7 */ /* 0x000ea400080010ff */
[----:B--2---:R-:W-:Y:S05]  /*7270*/  @!P0 BRA `(.L_x_113) ;  /* 0xfffffffc00f08947 */ /* 0x004fea000383ffff */
[----:B------:R-:W-:Y:S05]  /*7280*/  BRA `(.L_x_114) ;  /* 0xffffffb400ec7947 */ /* 0x000fea000383ffff */
.L_x_50:
[----:B-1----:R1:W2:Y:S02]  /*7290*/  SYNCS.PHASECHK.TRANS64.TRYWAIT P1, [R2+URZ+0x60], R4 ;  /* 0x00006004020075a7 */ /* 0x0022a400080211ff */
[----:B--2---:R-:W-:Y:S05]  /*72a0*/  @!P1 NANOSLEEP.SYNCS 0x989680 ;  /* 0x009896800000995d */ /* 0x004fea0003900000 */
[----:B------:R-:W2:Y:S02]  /*72b0*/  @!P1 SYNCS.PHASECHK.TRANS64 P1, [R2+URZ+0x60], R4 ;  /* 0x00006004020095a7 */ /* 0x000ea400080210ff */
[----:B--2---:R-:W-:Y:S05]  /*72c0*/  @!P1 BRA `(.L_x_50) ;  /* 0xfffffffc00f09947 */ /* 0x004fea000383ffff */
[----:B------:R-:W-:Y:S05]  /*72d0*/  BRA `(.L_x_115) ;  /* 0xffffffb8001c7947 */ /* 0x000fea000383ffff */
.L_x_53:
[----:B------:R-:W-:-:S07]  /*72e0*/  MOV R0, UR4 ;  /* 0x0000000400007c02 */ /* 0x000fce0008000f00 */
.L_x_116:
[----:B-1----:R1:W2:Y:S02]  /*72f0*/  SYNCS.PHASECHK.TRANS64.TRYWAIT P0, [R0+URZ+0x70], R2 ;  /* 0x00007002000075a7 */ /* 0x0022a400080011ff */
[----:B--2---:R-:W-:Y:S05]  /*7300*/  @!P0 NANOSLEEP.SYNCS 0x989680 ;  /* 0x009896800000895d */ /* 0x004fea0003900000 */
[----:B------:R-:W2:Y:S02]  /*7310*/  @!P0 SYNCS.PHASECHK.TRANS64 P0, [R0+URZ+0x70], R2 ;  /* 0x00007002000085a7 */ /* 0x000ea400080010ff */
[----:B--2---:R-:W-:Y:S05]  /*7320*/  @!P0 BRA `(.L_x_116) ;  /* 0xfffffffc00f08947 */ /* 0x004fea000383ffff */
[----:B------:R-:W-:Y:S05]  /*7330*/  BRA `(.L_x_52) ;  /* 0xffffffb800707947 */ /* 0x000fea000383ffff */
.L_x_60:
[----:B-1----:R1:W2:Y:S02]  /*7340*/  SYNCS.PHASECHK.TRANS64.TRYWAIT P1, [R0+URZ+0x60], R2 ;  /* 0x00006002000075a7 */ /* 0x0022a400080211ff */
[----:B--2---:R-:W-:Y:S05]  /*7350*/  @!P1 NANOSLEEP.SYNCS 0x989680 ;  /* 0x009896800000995d */ /* 0x004fea0003900000 */
[----:B------:R-:W2:Y:S02]  /*7360*/  @!P1 SYNCS.PHASECHK.TRANS64 P1, [R0+URZ+0x60], R2 ;  /* 0x00006002000095a7 */ /* 0x000ea400080210ff */
[----:B--2---:R-:W-:Y:S05]  /*7370*/  @!P1 BRA `(.L_x_60) ;  /* 0xfffffffc00f09947 */ /* 0x004fea000383ffff */
[----:B------:R-:W-:Y:S05]  /*7380*/  BRA `(.L_x_117) ;  /* 0xffffffbc00cc7947 */ /* 0x000fea000383ffff */
.L_x_61:
[----:B------:R-:W-:-:S07]  /*7390*/  MOV R2, UR18 ;  /* 0x0000001200027c02 */ /* 0x000fce0008000f00 */
.L_x_118:
[----:B-1----:R1:W2:Y:S02]  /*73a0*/  SYNCS.PHASECHK.TRANS64.TRYWAIT P0, [R2+URZ+0xa0], R0 ;  /* 0x0000a000020075a7 */ /* 0x0022a400080011ff */
[----:B--2---:R-:W-:Y:S05]  /*73b0*/  @!P0 NANOSLEEP.SYNCS 0x989680 ;  /* 0x009896800000895d */ /* 0x004fea0003900000 */
[----:B------:R-:W2:Y:S02]  /*73c0*/  @!P0 SYNCS.PHASECHK.TRANS64 P0, [R2+URZ+0xa0], R0 ;  /* 0x0000a000020085a7 */ /* 0x000ea400080010ff */
[----:B--2---:R-:W-:Y:S05]  /*73d0*/  @!P0 BRA `(.L_x_118) ;  /* 0xfffffffc00f08947 */ /* 0x004fea000383ffff */
[----:B------:R-:W-:Y:S05]  /*73e0*/  BRA `(.L_x_119) ;  /* 0xffffffc000007947 */ /* 0x000fea000383ffff */
.L_x_64:
[----:B------:R-:W-:Y:S07]  /*73f0*/  MOV R0, UR6 ;  /* 0x0000000600007c02 */ /* 0x000fee0008000f00 */
.L_x_120:
[----:B-1----:R1:W2:Y:S02]  /*7400*/  SYNCS.PHASECHK.TRANS64.TRYWAIT P0, [R0+URZ], R2 ;  /* 0x00000002000075a7 */ /* 0x0022a400080011ff */
[----:B--2---:R-:W-:Y:S05]  /*7410*/  @!P0 NANOSLEEP.SYNCS 0x989680 ;  /* 0x009896800000895d */ /* 0x004fea0003900000 */
[----:B------:R-:W2:Y:S02]  /*7420*/  @!P0 SYNCS.PHASECHK.TRANS64 P0, [R0+URZ], R2 ;  /* 0x00000002000085a7 */ /* 0x000ea400080010ff */
[----:B--2---:R-:W-:Y:S05]  /*7430*/  @!P0 BRA `(.L_x_120) ;  /* 0xfffffffc00f08947 */ /* 0x004fea000383ffff */
[----:B------:R-:W-:Y:S05]  /*7440*/  BRA `(.L_x_63) ;  /* 0xffffffc000207947 */ /* 0x000fea000383ffff */
.L_x_67:
[----:B------:R-:W-:-:S07]  /*7450*/  MOV R0, UR4 ;  /* 0x0000000400007c02 */ /* 0x000fce0008000f00 */
.L_x_121:
[----:B--2---:R2:W4:Y:S02]  /*7460*/  SYNCS.PHASECHK.TRANS64.TRYWAIT P0, [R0+URZ], R2 ;  /* 0x00000002000075a7 */ /* 0x00452400080011ff */
[----:B----4-:R-:W-:Y:S05]  /*7470*/  @!P0 NANOSLEEP.SYNCS 0x989680 ;  /* 0x009896800000895d */ /* 0x010fea0003900000 */
[----:B------:R-:W4:Y:S02]  /*7480*/  @!P0 SYNCS.PHASECHK.TRANS64 P0, [R0+URZ], R2 ;  /* 0x00000002000085a7 */ /* 0x000f2400080010ff */
[----:B----4-:R-:W-:Y:S05]  /*7490*/  @!P0 BRA `(.L_x_121) ;  /* 0xfffffffc00f08947 */ /* 0x010fea000383ffff */
[----:B------:R-:W-:Y:S05]  /*74a0*/  BRA `(.L_x_122) ;  /* 0xffffffc000c07947 */ /* 0x000fea000383ffff */
.L_x_68:
[----:B------:R-:W-:-:S07]  /*74b0*/  MOV R0, UR5 ;  /* 0x0000000500007c02 */ /* 0x000fce0008000f00 */
.L_x_123:
[----:B-1----:R1:W2:Y:S02]  /*74c0*/  SYNCS.PHASECHK.TRANS64.TRYWAIT P0, [R0+URZ], R3 ;  /* 0x00000003000075a7 */ /* 0x0022a400080011ff */
[----:B--2---:R-:W-:Y:S05]  /*74d0*/  @!P0 NANOSLEEP.SYNCS 0x989680 ;  /* 0x009896800000895d */ /* 0x004fea0003900000 */
[----:B------:R-:W2:Y:S02]  /*74e0*/  @!P0 SYNCS.PHASECHK.TRANS64 P0, [R0+URZ], R3 ;  /* 0x00000003000085a7 */ /* 0x000ea400080010ff */
[----:B--2---:R-:W-:Y:S05]  /*74f0*/  @!P0 BRA `(.L_x_123) ;  /* 0xfffffffc00f08947 */ /* 0x004fea000383ffff */
[----:B------:R-:W-:Y:S05]  /*7500*/  BRA `(.L_x_124) ;  /* 0xffffffc000cc7947 */ /* 0x000fea000383ffff */
.L_x_69:
[----:B------:R-:W-:-:S07]  /*7510*/  MOV R0, UR5 ;  /* 0x0000000500007c02 */ /* 0x000fce0008000f00 */
.L_x_125:
[----:B-1----:R1:W2:Y:S02]  /*7520*/  SYNCS.PHASECHK.TRANS64.TRYWAIT P0, [R0+URZ], R3 ;  /* 0x00000003000075a7 */ /* 0x0022a400080011ff */
[----:B--2---:R-:W-:Y:S05]  /*7530*/  @!P0 NANOSLEEP.SYNCS 0x989680 ;  /* 0x009896800000895d */ /* 0x004fea0003900000 */
[----:B------:R-:W2:Y:S02]  /*7540*/  @!P0 SYNCS.PHASECHK.TRANS64 P0, [R0+URZ], R3 ;  /* 0x00000003000085a7 */ /* 0x000ea400080010ff */
[----:B--2---:R-:W-:Y:S05]  /*7550*/  @!P0 BRA `(.L_x_125) ;  /* 0xfffffffc00f08947 */ /* 0x004fea000383ffff */
[----:B------:R-:W-:Y:S05]  /*7560*/  BRA `(.L_x_126) ;  /* 0xffffffc000d87947 */ /* 0x000fea000383ffff */
.L_x_70:
[----:B-1----:R-:W-:-:S07]  /*7570*/  MOV R0, UR4 ;  /* 0x0000000400007c02 */ /* 0x002fce0008000f00 */
.L_x_127:
[----:B-1----:R1:W2:Y:S02]  /*7580*/  SYNCS.PHASECHK.TRANS64.TRYWAIT P0, [R0+URZ], R2 ;  /* 0x00000002000075a7 */ /* 0x0022a400080011ff */
[----:B--2---:R-:W-:Y:S05]  /*7590*/  @!P0 NANOSLEEP.SYNCS 0x989680 ;  /* 0x009896800000895d */ /* 0x004fea0003900000 */
[----:B------:R-:W2:Y:S02]  /*75a0*/  @!P0 SYNCS.PHASECHK.TRANS64 P0, [R0+URZ], R2 ;  /* 0x00000002000085a7 */ /* 0x000ea400080010ff */
[----:B--2---:R-:W-:Y:S05]  /*75b0*/  @!P0 BRA `(.L_x_127) ;  /* 0xfffffffc00f08947 */ /* 0x004fea000383ffff */
[----:B------:R-:W-:Y:S05]  /*75c0*/  BRA `(.L_x_128) ;  /* 0xffffffc000e47947 */ /* 0x000fea000383ffff */
.L_x_75:
[----:B--2---:R2:W3:Y:S02]  /*75d0*/  SYNCS.PHASECHK.TRANS64.TRYWAIT P0, [R7+URZ+0x60], R0 ;  /* 0x00006000070075a7 */ /* 0x0044e400080011ff */
[----:B---3--:R-:W-:Y:S05]  /*75e0*/  @!P0 NANOSLEEP.SYNCS 0x989680 ;  /* 0x009896800000895d */ /* 0x008fea0003900000 */
[----:B------:R-:W3:Y:S02]  /*75f0*/  @!P0 SYNCS.PHASECHK.TRANS64 P0, [R7+URZ+0x60], R0 ;  /* 0x00006000070085a7 */ /* 0x000ee400080010ff */
[----:B---3--:R-:W-:Y:S05]  /*7600*/  @!P0 BRA `(.L_x_75) ;  /* 0xfffffffc00f08947 */ /* 0x008fea000383ffff */
[----:B------:R-:W-:Y:S05]  /*7610*/  BRA `(.L_x_129) ;  /* 0xffffffc400f87947 */ /* 0x000fea000383ffff */
.L_x_78:
[----:B-1----:R-:W-:Y:S07]  /*7620*/  MOV R0, UR17 ;  /* 0x0000001100007c02 */ /* 0x002fee0008000f00 */
.L_x_130:
[----:B-1----:R1:W2:Y:S02]  /*7630*/  SYNCS.PHASECHK.TRANS64.TRYWAIT P2, [R0+URZ+0x58], R7 ;  /* 0x00005807000075a7 */ /* 0x0022a400080411ff */
[----:B--2---:R-:W-:Y:S05]  /*7640*/  @!P2 NANOSLEEP.SYNCS 0x989680 ;  /* 0x009896800000a95d */ /* 0x004fea0003900000 */
[----:B------:R-:W2:Y:S02]  /*7650*/  @!P2 SYNCS.PHASECHK.TRANS64 P2, [R0+URZ+0x58], R7 ;  /* 0x000058070000a5a7 */ /* 0x000ea400080410ff */
[----:B--2---:R-:W-:Y:S05]  /*7660*/  @!P2 BRA `(.L_x_130) ;  /* 0xfffffffc00f0a947 */ /* 0x004fea000383ffff */
[----:B------:R-:W-:Y:S05]  /*7670*/  BRA `(.L_x_77) ;  /* 0xffffffcc00587947 */ /* 0x000fea000383ffff */
.L_x_81:
[----:B-1----:R-:W-:Y:S07]  /*7680*/  MOV R0, UR17 ;  /* 0x0000001100007c02 */ /* 0x002fee0008000f00 */
.L_x_131:
[----:B-1----:R1:W2:Y:S02]  /*7690*/  SYNCS.PHASECHK.TRANS64.TRYWAIT P0, [R0+URZ+0x48], R6 ;  /* 0x00004806000075a7 */ /* 0x0022a400080011ff */
[----:B--2---:R-:W-:Y:S05]  /*76a0*/  @!P0 NANOSLEEP.SYNCS 0x989680 ;  /* 0x009896800000895d */ /* 0x004fea0003900000 */
[----:B------:R-:W2:Y:S02]  /*76b0*/  @!P0 SYNCS.PHASECHK.TRANS64 P0, [R0+URZ+0x48], R6 ;  /* 0x00004806000085a7 */ /* 0x000ea400080010ff */
[----:B--2---:R-:W-:Y:S05]  /*76c0*/  @!P0 BRA `(.L_x_131) ;  /* 0xfffffffc00f08947 */ /* 0x004fea000383ffff */
[----:B------:R-:W-:Y:S05]  /*76d0*/  BRA `(.L_x_132) ;  /* 0xffffffcc00a87947 */ /* 0x000fea000383ffff */
.L_x_84:
[----:B--2---:R2:W4:Y:S02]  /*76e0*/  SYNCS.PHASECHK.TRANS64.TRYWAIT P0, [R3+URZ+0x60], R0 ;  /* 0x00006000030075a7 */ /* 0x00452400080011ff */
[----:B----4-:R-:W-:Y:S05]  /*76f0*/  @!P0 NANOSLEEP.SYNCS 0x989680 ;  /* 0x009896800000895d */ /* 0x010fea0003900000 */
[----:B------:R-:W4:Y:S02]  /*7700*/  @!P0 SYNCS.PHASECHK.TRANS64 P0, [R3+URZ+0x60], R0 ;  /* 0x00006000030085a7 */ /* 0x000f2400080010ff */
[----:B----4-:R-:W-:Y:S05]  /*7710*/  @!P0 BRA `(.L_x_84) ;  /* 0xfffffffc00f08947 */ /* 0x010fea000383ffff */
[----:B------:R-:W-:Y:S05]  /*7720*/  BRA `(.L_x_133) ;  /* 0xffffffd000f87947 */ /* 0x000fea000383ffff */
.L_x_95:
[----:B-1----:R-:W-:Y:S04]  /*7730*/  MOV R0, UR44 ;  /* 0x0000002c00007c02 */ /* 0x002fe80008000f00 */
[----:B------:R1:W2:Y:S03]  /*7740*/  SYNCS.PHASECHK.TRANS64.TRYWAIT P1, [R0+URZ+0x40], R3 ;  /* 0x00004003000075a7 */ /* 0x0002a600080211ff */
[----:B--2---:R-:W-:Y:S05]  /*7750*/  @!P1 NANOSLEEP.SYNCS 0x989680 ;  /* 0x009896800000995d */ /* 0x004fea0003900000 */
[----:B------:R-:W2:Y:S02]  /*7760*/  @!P1 SYNCS.PHASECHK.TRANS64 P1, [R0+URZ+0x40], R3 ;  /* 0x00004003000095a7 */ /* 0x000ea400080210ff */
[----:B--2---:R-:W-:Y:S05]  /*7770*/  @!P1 BRA `(.L_x_95) ;  /* 0xfffffffc00ec9947 */ /* 0x004fea000383ffff */
[----:B------:R-:W-:Y:S05]  /*7780*/  BRA `(.L_x_94) ;  /* 0xffffffe000507947 */ /* 0x000fea000383ffff */
.L_x_97:
[----:B------:R1:W1:Y:S02]  /*7790*/  SYNCS.PHASECHK.TRANS64.TRYWAIT P1, [R22+URZ+0x80], R4 ;  /* 0x00008004160075a7 */ /* 0x00026400080211ff */
[----:B-1----:R-:W-:Y:S05]  /*77a0*/  @!P1 NANOSLEEP.SYNCS 0x989680 ;  /* 0x009896800000995d */ /* 0x002fea0003900000 */
[----:B------:R-:W1:Y:S02]  /*77b0*/  @!P1 SYNCS.PHASECHK.TRANS64 P1, [R22+URZ+0x80], R4 ;  /* 0x00008004160095a7 */ /* 0x000e6400080210ff */
[----:B-1----:R-:W-:Y:S05]  /*77c0*/  @!P1 BRA `(.L_x_97) ;  /* 0xfffffffc00f09947 */ /* 0x002fea000383ffff */
[----:B------:R-:W-:Y:S05]  /*77d0*/  BRA `(.L_x_96) ;  /* 0xffffffe000947947 */ /* 0x000fea000383ffff */
        .weak           $__internal_0_$__cuda_sm10x_tcgen05_guardrail_trap_col_being_dealloced_not_returned_by_alloc
        .type           $__internal_0_$__cuda_sm10x_tcgen05_guardrail_trap_col_being_dealloced_not_returned_by_alloc,@function
        .size           $__internal_0_$__cuda_sm10x_tcgen05_guardrail_trap_col_being_dealloced_not_returned_by_alloc,($__internal_1_$__cuda_sm10x_tcgen05_guardrail_trap_phase_invalid_during_alloc - $__internal_0_$__cuda_sm10x_tcgen05_guardrail_trap_col_being_dealloced_not_returned_by_alloc)
$__internal_0_$__cuda_sm10x_tcgen05_guardrail_trap_col_being_dealloced_not_returned_by_alloc:
[----:B------:R-:W-:Y:S05]  /*77e0*/  BPT.TRAP 0x1 ;  /* 0x000000040000795c */ /* 0x000fea0000300000 */
[----:B------:R-:W-:-:S04]  /*77f0*/  HFMA2 R3, -RZ, RZ, 0, 0 ;  /* 0x00000000ff037431 */ /* 0x000fc800000001ff */
[----:B------:R-:W-:Y:S05]  /*7800*/  RET.REL.NODEC R2 `(_ZN7cutlass13device_kernelINS_4gemm6kernel13GemmUniversalIN4cute5tupleIJiiiiEEENS1_10collective13CollectiveMmaINS1_35MainloopSm100TmaUmmaWarpSpecializedILi4ELi2ELi4ENS5_IJNS4_1CILi1EEENSA_ILi2EEESB_EEEEENS5_IJNSA_ILi128EEENSA_ILi64EEENSA_ILi32EEEEEEaNS5_IJlSB_lEEEaSJ_NS4_8TiledMMAINS4_8MMA_AtomIJNS4_15SM100_MMA_S8_SSIaaiLi128ELi64ELNS4_4UMMA5MajorE0ELSO_0ELNSN_8SaturateE0EEEEEENS4_6LayoutINS5_IJSB_SB_SB_EEENS5_IJNSA_ILi0EEESU_SU_EEEEENS5_IJNS4_10UnderscoreESX_SX_EEEEENS4_23SM90_TMA_LOAD_MULTICASTENS4_14ComposedLayoutINS4_7SwizzleILi1ELi4ELi3EEENS4_18smem_ptr_flag_bitsILi8EEENSS_INS5_IJNSA_ILi8EEESH_EEENS5_IJSH_SB_EEEEEEEvNS4_8identityENS4_13SM90_TMA_LOADES1A_vS1B_EENS_8epilogue10collective18CollectiveEpilogueINS1E_23Sm100TmaWarpSpecializedILi1ELi1ELi64ELb0ELb0EEEJSI_NS5_IJNSS_ISF_SB_EENSS_ISG_SB_EEEEEaSJ_aSJ_NS1E_6fusion15FusionCallbacksIS1I_NS1M_17LinearCombinationIaiaiLNS_15FloatRoundStyleE2EEESI_S1L_JEEENS4_5SM1004TMEM4LOAD26SM100_TMEM_LOAD_32dp32b64xES1C_NS11_INS12_ILi2ELi4ELi3EEES15_NSS_INS5_IJS16_SG_EEENS5_IJSG_SB_EEEEEEENS4_39AutoVectorizingCopyWithAssumedAlignmentILi128EEENS4_14SM90_TMA_STOREES20_S22_S22_EEEvvEEEEvNT_6ParamsE) ;  /* 0xffffff8402fc7950 */ /* 0x000fea0003c3ffff */
        .weak           $__internal_1_$__cuda_sm10x_tcgen05_guardrail_trap_phase_invalid_during_alloc
        .type           $__internal_1_$__cuda_sm10x_tcgen05_guardrail_trap_phase_invalid_during_alloc,@function
        .size           $__internal_1_$__cuda_sm10x_tcgen05_guardrail_trap_phase_invalid_during_alloc,($__internal_2_$__cuda_sm10x_tcgen05_guardrail_trap_unallocated_columns_being_dealloced - $__internal_1_$__cuda_sm10x_tcgen05_guardrail_trap_phase_invalid_during_alloc)
$__internal_1_$__cuda_sm10x_tcgen05_guardrail_trap_phase_invalid_during_alloc:
[----:B------:R-:W-:Y:S05]  /*7810*/  BPT.TRAP 0x1 ;  /* 0x000000040000795c */ /* 0x000fea0000300000 */
[----:B------:R-:W-:-:S04]  /*7820*/  MOV R5, 0x0 ;  /* 0x0000000000057802 */ /* 0x000fc80000000f00 */
[----:B------:R-:W-:Y:S05]  /*7830*/  RET.REL.NODEC R4 `(_ZN7cutlass13device_kernelINS_4gemm6kernel13GemmUniversalIN4cute5tupleIJiiiiEEENS1_10collective13CollectiveMmaINS1_35MainloopSm100TmaUmmaWarpSpecializedILi4ELi2ELi4ENS5_IJNS4_1CILi1EEENSA_ILi2EEESB_EEEEENS5_IJNSA_ILi128EEENSA_ILi64EEENSA_ILi32EEEEEEaNS5_IJlSB_lEEEaSJ_NS4_8TiledMMAINS4_8MMA_AtomIJNS4_15SM100_MMA_S8_SSIaaiLi128ELi64ELNS4_4UMMA5MajorE0ELSO_0ELNSN_8SaturateE0EEEEEENS4_6LayoutINS5_IJSB_SB_SB_EEENS5_IJNSA_ILi0EEESU_SU_EEEEENS5_IJNS4_10UnderscoreESX_SX_EEEEENS4_23SM90_TMA_LOAD_MULTICASTENS4_14ComposedLayoutINS4_7SwizzleILi1ELi4ELi3EEENS4_18smem_ptr_flag_bitsILi8EEENSS_INS5_IJNSA_ILi8EEESH_EEENS5_IJSH_SB_EEEEEEEvNS4_8identityENS4_13SM90_TMA_LOADES1A_vS1B_EENS_8epilogue10collective18CollectiveEpilogueINS1E_23Sm100TmaWarpSpecializedILi1ELi1ELi64ELb0ELb0EEEJSI_NS5_IJNSS_ISF_SB_EENSS_ISG_SB_EEEEEaSJ_aSJ_NS1E_6fusion15FusionCallbacksIS1I_NS1M_17LinearCombinationIaiaiLNS_15FloatRoundStyleE2EEESI_S1L_JEEENS4_5SM1004TMEM4LOAD26SM100_TMEM_LOAD_32dp32b64xES1C_NS11_INS12_ILi2ELi4ELi3EEES15_NSS_INS5_IJS16_SG_EEENS5_IJSG_SB_EEEEEEENS4_39AutoVectorizingCopyWithAssumedAlignmentILi128EEENS4_14SM90_TMA_STOREES20_S22_S22_EEEvvEEEEvNT_6ParamsE) ;  /* 0xffffff8404f07950 */ /* 0x000fea0003c3ffff */
        .weak           $__internal_2_$__cuda_sm10x_tcgen05_guardrail_trap_unallocated_columns_being_dealloced
        .type           $__internal_2_$__cuda_sm10x_tcgen05_guardrail_trap_unallocated_columns_being_dealloced,@function
        .size           $__internal_2_$__cuda_sm10x_tcgen05_guardrail_trap_unallocated_columns_being_dealloced,(.L_x_135 - $__internal_2_$__cuda_sm10x_tcgen05_guardrail_trap_unallocated_columns_being_dealloced)
$__internal_2_$__cuda_sm10x_tcgen05_guardrail_trap_unallocated_columns_being_dealloced:
[----:B------:R-:W-:Y:S05]  /*7840*/  BPT.TRAP 0x1 ;  /* 0x000000040000795c */ /* 0x000fea0000300000 */
[----:B------:R-:W-:-:S04]  /*7850*/  HFMA2 R3, -RZ, RZ, 0, 0 ;  /* 0x00000000ff037431 */ /* 0x000fc800000001ff */
[----:B------:R-:W-:Y:S05]  /*7860*/  RET.REL.NODEC R2 `(_ZN7cutlass13device_kernelINS_4gemm6kernel13GemmUniversalIN4cute5tupleIJiiiiEEENS1_10collective13CollectiveMmaINS1_35MainloopSm100TmaUmmaWarpSpecializedILi4ELi2ELi4ENS5_IJNS4_1CILi1EEENSA_ILi2EEESB_EEEEENS5_IJNSA_ILi128EEENSA_ILi64EEENSA_ILi32EEEEEEaNS5_IJlSB_lEEEaSJ_NS4_8TiledMMAINS4_8MMA_AtomIJNS4_15SM100_MMA_S8_SSIaaiLi128ELi64ELNS4_4UMMA5MajorE0ELSO_0ELNSN_8SaturateE0EEEEEENS4_6LayoutINS5_IJSB_SB_SB_EEENS5_IJNSA_ILi0EEESU_SU_EEEEENS5_IJNS4_10UnderscoreESX_SX_EEEEENS4_23SM90_TMA_LOAD_MULTICASTENS4_14ComposedLayoutINS4_7SwizzleILi1ELi4ELi3EEENS4_18smem_ptr_flag_bitsILi8EEENSS_INS5_IJNSA_ILi8EEESH_EEENS5_IJSH_SB_EEEEEEEvNS4_8identityENS4_13SM90_TMA_LOADES1A_vS1B_EENS_8epilogue10collective18CollectiveEpilogueINS1E_23Sm100TmaWarpSpecializedILi1ELi1ELi64ELb0ELb0EEEJSI_NS5_IJNSS_ISF_SB_EENSS_ISG_SB_EEEEEaSJ_aSJ_NS1E_6fusion15FusionCallbacksIS1I_NS1M_17LinearCombinationIaiaiLNS_15FloatRoundStyleE2EEESI_S1L_JEEENS4_5SM1004TMEM4LOAD26SM100_TMEM_LOAD_32dp32b64xES1C_NS11_INS12_ILi2ELi4ELi3EEES15_NSS_INS5_IJS16_SG_EEENS5_IJSG_SB_EEEEEEENS4_39AutoVectorizingCopyWithAssumedAlignmentILi128EEENS4_14SM90_TMA_STOREES20_S22_S22_EEEvvEEEEvNT_6ParamsE) ;  /* 0xffffff8402e47950 */ /* 0x000fea0003c3ffff */
.L_x_134:
[----:B------:R-:W-:-:S00]  /*7870*/  BRA `(.L_x_134) ;  /* 0xfffffffc00fc7947 */ /* 0x000fc0000383ffff */
[----:B------:R-:W-:-:S00]  /*7880*/  NOP ;  /* 0x0000000000007918 */ /* 0x000fc00000000000 */
[----:B------:R-:W-:-:S00]  /*7890*/  NOP ;  /* 0x0000000000007918 */ /* 0x000fc00000000000 */
[----:B------:R-:W-:-:S00]  /*78a0*/  NOP ;  /* 0x0000000000007918 */ /* 0x000fc00000000000 */
[----:B------:R-:W-:-:S00]  /*78b0*/  NOP ;  /* 0x0000000000007918 */ /* 0x000fc00000000000 */
[----:B------:R-:W-:-:S00]  /*78c0*/  NOP ;  /* 0x0000000000007918 */ /* 0x000fc00000000000 */
[----:B------:R-:W-:-:S00]  /*78d0*/  NOP ;  /* 0x0000000000007918 */ /* 0x000fc00000000000 */
[----:B------:R-:W-:-:S00]  /*78e0*/  NOP ;  /* 0x0000000000007918 */ /* 0x000fc00000000000 */
[----:B------:R-:W-:-:S00]  /*78f0*/  NOP ;  /* 0x0000000000007918 */ /* 0x000fc00000000000 */
.L_x_135:


//--------------------- .nv.global.init           --------------------------
	.section	.nv.global.init,"aw",@progbits
.nv.global.init:
	.type		$str$27,@object
	.size		$str$27,($str$28 - $str$27)
$str$27:
        /*0000*/ 	.byte	0x28, 0x61, 0x64, 0x64, 0x72, 0x65, 0x73, 0x73, 0x20, 0x26, 0x20, 0x6d, 0x61, 0x73, 0x6b, 0x29
        /*0010*/ 	.byte	0x20, 0x3d, 0x3d, 0x20, 0x30, 0x00
	.type		$str$28,@object
	.size		$str$28,($str$26 - $str$28)
$str$28:
        /*0016*/ 	.byte	0x2f, 0x74, 0x6d, 0x70, 0x2f, 0x63, 0x75, 0x74, 0x6c, 0x61, 0x73, 0x73, 0x5f, 0x73, 0x77, 0x65
        /*0026*/ 	.byte	0x65, 0x70, 0x5f, 0x73, 0x72, 0x63, 0x2f, 0x69, 0x6e, 0x63, 0x6c, 0x75, 0x64, 0x65, 0x2f, 0x63
        /*0036*/ 	.byte	0x75, 0x74, 0x65, 0x2f, 0x70, 0x6f, 0x69, 0x6e, 0x74, 0x65, 0x72, 0x5f, 0x66, 0x6c, 0x61, 0x67
        /*0046*/ 	.byte	0x67, 0x65, 0x64, 0x2e, 0x68, 0x70, 0x70, 0x00
	.type		$str$26,@object
	.size		$str$26,($str$25 - $str$26)
$str$26:
        /*004e*/ 	.byte	0x2f, 0x74, 0x6d, 0x70, 0x2f, 0x63, 0x75, 0x74, 0x6c, 0x61, 0x73, 0x73, 0x5f, 0x73, 0x77, 0x65
        /*005e*/ 	.byte	0x65, 0x70, 0x5f, 0x73, 0x72, 0x63, 0x2f, 0x69, 0x6e, 0x63, 0x6c, 0x75, 0x64, 0x65, 0x2f, 0x63
        /*006e*/ 	.byte	0x75, 0x74, 0x65, 0x2f, 0x61, 0x74, 0x6f, 0x6d, 0x2f, 0x63, 0x6f, 0x70, 0x79, 0x5f, 0x74, 0x72
        /*007e*/ 	.byte	0x61, 0x69, 0x74, 0x73, 0x5f, 0x73, 0x6d, 0x31, 0x30, 0x30, 0x2e, 0x68, 0x70, 0x70, 0x00
	.type		$str$25,@object
	.size		$str$25,(__unnamed_1 - $str$25)
$str$25:
        /*008d*/ 	.byte	0x28, 0x28, 0x75, 0x69, 0x6e, 0x74, 0x33, 0x32, 0x5f, 0x74, 0x28, 0x74, 0x68, 0x72, 0x65, 0x61
        /*009d*/ 	.byte	0x64, 0x49, 0x64, 0x78, 0x2e, 0x78, 0x29, 0x20, 0x2f, 0x20, 0x33, 0x32, 0x29, 0x20, 0x25, 0x20
        /*00ad*/ 	.byte	0x34, 0x29, 0x20, 0x3d, 0x3d, 0x20, 0x28, 0x28, 0x28, 0x74, 0x6d, 0x65, 0x6d, 0x5f, 0x61, 0x64
        /*00bd*/ 	.byte	0x64, 0x72, 0x20, 0x3e, 0x3e, 0x20, 0x31, 0x36, 0x29, 0x20, 0x2f, 0x20, 0x33, 0x32, 0x29, 0x20
        /*00cd*/ 	.byte	0x25, 0x20, 0x34, 0x29, 0x00
	.type		__unnamed_1,@object
	.size		__unnamed_1,(__unnamed_2 - __unnamed_1)
__unnamed_1:
        /*00d2*/ 	.byte	0x61, 0x75, 0x74, 0x6f, 0x20, 0x63, 0x75, 0x74, 0x65, 0x3a, 0x3a, 0x61, 0x73, 0x5f, 0x70, 0x6f
        /* <DEDUP_REMOVED lines=24> */
        /*0262*/ 	.byte	0x5d, 0x00
	.type		__unnamed_2,@object
	.size		__unnamed_2,(.L_2 - __unnamed_2)
__unnamed_2:
        /* <DEDUP_REMOVED lines=42> */
        /*0504*/ 	.byte	0x43, 0x3c, 0x30, 0x3e, 0x3e, 0x3e, 0x3e, 0x5d, 0x00
.L_2:


//--------------------- .nv.shared._ZN7cutlass13device_kernelINS_4gemm6kernel13GemmUniversalIN4cute5tupleIJiiiiEEENS1_10collective13CollectiveMmaINS1_35MainloopSm100TmaUmmaWarpSpecializedILi4ELi2ELi4ENS5_IJNS4_1CILi1EEENSA_ILi2EEESB_EEEEENS5_IJNSA_ILi128EEENSA_ILi64EEENSA_ILi32EEEEEEaNS5_IJlSB_lEEEaSJ_NS4_8TiledMMAINS4_8MMA_AtomIJNS4_15SM100_MMA_S8_SSIaaiLi128ELi64ELNS4_4UMMA5MajorE0ELSO_0ELNSN_8SaturateE0EEEEEENS4_6LayoutINS5_IJSB_SB_SB_EEENS5_IJNSA_ILi0EEESU_SU_EEEEENS5_IJNS4_10UnderscoreESX_SX_EEEEENS4_23SM90_TMA_LOAD_MULTICASTENS4_14ComposedLayoutINS4_7SwizzleILi1ELi4ELi3EEENS4_18smem_ptr_flag_bitsILi8EEENSS_INS5_IJNSA_ILi8EEESH_EEENS5_IJSH_SB_EEEEEEEvNS4_8identityENS4_13SM90_TMA_LOADES1A_vS1B_EENS_8epilogue10collective18CollectiveEpilogueINS1E_23Sm100TmaWarpSpecializedILi1ELi1ELi64ELb0ELb0EEEJSI_NS5_IJNSS_ISF_SB_EENSS_ISG_SB_EEEEEaSJ_aSJ_NS1E_6fusion15FusionCallbacksIS1I_NS1M_17LinearCombinationIaiaiLNS_15FloatRoundStyleE2EEESI_S1L_JEEENS4_5SM1004TMEM4LOAD26SM100_TMEM_LOAD_32dp32b64xES1C_NS11_INS12_ILi2ELi4ELi3EEES15_NSS_INS5_IJS16_SG_EEENS5_IJSG_SB_EEEEEEENS4_39AutoVectorizingCopyWithAssumedAlignmentILi128EEENS4_14SM90_TMA_STOREES20_S22_S22_EEEvvEEEEvNT_6ParamsE --------------------------
	.section	.nv.shared._ZN7cutlass13device_kernelINS_4gemm6kernel13GemmUniversalIN4cute5tupleIJiiiiEEENS1_10collective13CollectiveMmaINS1_35MainloopSm100TmaUmmaWarpSpecializedILi4ELi2ELi4ENS5_IJNS4_1CILi1EEENSA_ILi2EEESB_EEEEENS5_IJNSA_ILi128EEENSA_ILi64EEENSA_ILi32EEEEEEaNS5_IJlSB_lEEEaSJ_NS4_8TiledMMAINS4_8MMA_AtomIJNS4_15SM100_MMA_S8_SSIaaiLi128ELi64ELNS4_4UMMA5MajorE0ELSO_0ELNSN_8SaturateE0EEEEEENS4_6LayoutINS5_IJSB_SB_SB_EEENS5_IJNSA_ILi0EEESU_SU_EEEEENS5_IJNS4_10UnderscoreESX_SX_EEEEENS4_23SM90_TMA_LOAD_MULTICASTENS4_14ComposedLayoutINS4_7SwizzleILi1ELi4ELi3EEENS4_18smem_ptr_flag_bitsILi8EEENSS_INS5_IJNSA_ILi8EEESH_EEENS5_IJSH_SB_EEEEEEEvNS4_8identityENS4_13SM90_TMA_LOADES1A_vS1B_EENS_8epilogue10collective18CollectiveEpilogueINS1E_23Sm100TmaWarpSpecializedILi1ELi1ELi64ELb0ELb0EEEJSI_NS5_IJNSS_ISF_SB_EENSS_ISG_SB_EEEEEaSJ_aSJ_NS1E_6fusion15FusionCallbacksIS1I_NS1M_17LinearCombinationIaiaiLNS_15FloatRoundStyleE2EEESI_S1L_JEEENS4_5SM1004TMEM4LOAD26SM100_TMEM_LOAD_32dp32b64xES1C_NS11_INS12_ILi2ELi4ELi3EEES15_NSS_INS5_IJS16_SG_EEENS5_IJSG_SB_EEEEEEENS4_39AutoVectorizingCopyWithAssumedAlignmentILi128EEENS4_14SM90_TMA_STOREES20_S22_S22_EEEvvEEEEvNT_6ParamsE,"aw",@nobits
	.sectionflags	@""
	.align	16
	.zero		1024


//--------------------- .nv.shared.reserved.0     --------------------------
	.section	.nv.shared.reserved.0,"aw",@nobits
	.weak		__nv_reservedSMEM_offset_0_alias
	.size		__nv_reservedSMEM_offset_0_alias, 0, 64
	.other		__nv_reservedSMEM_offset_0_alias,@"STO_CUDA_RESERVED_SHARED STV_DEFAULT"
__nv_reservedSMEM_offset_0_alias:
	.zero		0
.nv.shared.reserved.0:
	.zero		64
	.weak		__nv_reservedSMEM_tcgen05_partition
	.type		__nv_reservedSMEM_tcgen05_partition,@object
	.size		__nv_reservedSMEM_tcgen05_partition,(.L_0 - __nv_reservedSMEM_tcgen05_partition)
__nv_reservedSMEM_tcgen05_partition:
	.zero		32
.L_0:


//--------------------- .nv.global                --------------------------
	.section	.nv.global,"aw",@nobits
.nv.global:
	.type		_ZN39_INTERNAL_6bd99630_4_k_cu_f6f92015_97454cute1_E,@object
	.size		_ZN39_INTERNAL_6bd99630_4_k_cu_f6f92015_97454cute1_E,(_ZN39_INTERNAL_6bd99630_4_k_cu_f6f92015_97454cuda3std3__45__cpo6cbeginE - _ZN39_INTERNAL_6bd99630_4_k_cu_f6f92015_97454cute1_E)
_ZN39_INTERNAL_6bd99630_4_k_cu_f6f92015_97454cute1_E:
	.zero		1
	.type		_ZN39_INTERNAL_6bd99630_4_k_cu_f6f92015_97454cuda3std3__45__cpo6cbeginE,@object
	.size		_ZN39_INTERNAL_6bd99630_4_k_cu_f6f92015_97454cuda3std3__45__cpo6cbeginE,(_ZN39_INTERNAL_6bd99630_4_k_cu_f6f92015_97454cuda3std3__48in_placeE - _ZN39_INTERNAL_6bd99630_4_k_cu_f6f92015_97454cuda3std3__45__cpo6cbeginE)
_ZN39_INTERNAL_6bd99630_4_k_cu_f6f92015_97454cuda3std3__45__cpo6cbeginE:
	.zero		1
	.type		_ZN39_INTERNAL_6bd99630_4_k_cu_f6f92015_97454cuda3std3__48in_placeE,@object
	.size		_ZN39_INTERNAL_6bd99630_4_k_cu_f6f92015_97454cuda3std3__48in_placeE,(_ZN39_INTERNAL_6bd99630_4_k_cu_f6f92015_97454cuda3std6ranges3__45__cpo9iter_moveE - _ZN39_INTERNAL_6bd99630_4_k_cu_f6f92015_97454cuda3std3__48in_placeE)
_ZN39_INTERNAL_6bd99630_4_k_cu_f6f92015_97454cuda3std3__48in_placeE:
	.zero		1
	.type		_ZN39_INTERNAL_6bd99630_4_k_cu_f6f92015_97454cuda3std6ranges3__45__cpo9iter_moveE,@object
	.size		_ZN39_INTERNAL_6bd99630_4_k_cu_f6f92015_97454cuda3std6ranges3__45__cpo9iter_moveE,(_ZN39_INTERNAL_6bd99630_4_k_cu_f6f92015_97454cuda3std3__45__cpo5beginE - _ZN39_INTERNAL_6bd99630_4_k_cu_f6f92015_97454cuda3std6ranges3__45__cpo9iter_moveE)
_ZN39_INTERNAL_6bd99630_4_k_cu_f6f92015_97454cuda3std6ranges3__45__cpo9iter_moveE:
	.zero		1
	.type		_ZN39_INTERNAL_6bd99630_4_k_cu_f6f92015_97454cuda3std3__45__cpo5beginE,@object
	.size		_ZN39_INTERNAL_6bd99630_4_k_cu_f6f92015_97454cuda3std3__45__cpo5beginE,(_ZN39_INTERNAL_6bd99630_4_k_cu_f6f92015_97454cuda3std3__441_GLOBAL__N__6bd99630_4_k_cu_f6f92015_97456ignoreE - _ZN39_INTERNAL_6bd99630_4_k_cu_f6f92015_97454cuda3std3__45__cpo5beginE)
_ZN39_INTERNAL_6bd99630_4_k_cu_f6f92015_97454cuda3std3__45__cpo5beginE:
	.zero		1
	.type		_ZN39_INTERNAL_6bd99630_4_k_cu_f6f92015_97454cuda3std3__441_GLOBAL__N__6bd99630_4_k_cu_f6f92015_97456ignoreE,@object
	.size		_ZN39_INTERNAL_6bd99630_4_k_cu_f6f92015_97454cuda3std3__441_GLOBAL__N__6bd99630_4_k_cu_f6f92015_97456ignoreE,(_ZN39_INTERNAL_6bd99630_4_k_cu_f6f92015_97454cute7productE - _ZN39_INTERNAL_6bd99630_4_k_cu_f6f92015_97454cuda3std3__441_GLOBAL__N__6bd99630_4_k_cu_f6f92015_97456ignoreE)
_ZN39_INTERNAL_6bd99630_4_k_cu_f6f92015_97454cuda3std3__441_GLOBAL__N__6bd99630_4_k_cu_f6f92015_97456ignoreE:
	.zero		1
	.type		_ZN39_INTERNAL_6bd99630_4_k_cu_f6f92015_97454cute7productE,@object
	.size		_ZN39_INTERNAL_6bd99630_4_k_cu_f6f92015_97454cute7productE,(_ZN39_INTERNAL_6bd99630_4_k_cu_f6f92015_97454cuda3std3__45__cpo3endE - _ZN39_INTERNAL_6bd99630_4_k_cu_f6f92015_97454cute7productE)
_ZN39_INTERNAL_6bd99630_4_k_cu_f6f92015_97454cute7productE:
	.zero		1
	.type		_ZN39_INTERNAL_6bd99630_4_k_cu_f6f92015_97454cuda3std3__45__cpo3endE,@object
	.size		_ZN39_INTERNAL_6bd99630_4_k_cu_f6f92015_97454cuda3std3__45__cpo3endE,(_ZN39_INTERNAL_6bd99630_4_k_cu_f6f92015_97454cuda3std3__419piecewise_constructE - _ZN39_INTERNAL_6bd99630_4_k_cu_f6f92015_97454cuda3std3__45__cpo3endE)
_ZN39_INTERNAL_6bd99630_4_k_cu_f6f92015_97454cuda3std3__45__cpo3endE:
	.zero		1
	.type		_ZN39_INTERNAL_6bd99630_4_k_cu_f6f92015_97454cuda3std3__419piecewise_constructE,@object
	.size		_ZN39_INTERNAL_6bd99630_4_k_cu_f6f92015_97454cuda3std3__419piecewise_constructE,(_ZN39_INTERNAL_6bd99630_4_k_cu_f6f92015_97454cuda3std3__45__cpo4cendE - _ZN39_INTERNAL_6bd99630_4_k_cu_f6f92015_97454cuda3std3__419piecewise_constructE)
_ZN39_INTERNAL_6bd99630_4_k_cu_f6f92015_97454cuda3std3__419piecewise_constructE:
	.zero		1
	.type		_ZN39_INTERNAL_6bd99630_4_k_cu_f6f92015_97454cuda3std3__45__cpo4cendE,@object
	.size		_ZN39_INTERNAL_6bd99630_4_k_cu_f6f92015_97454cuda3std3__45__cpo4cendE,(_ZN39_INTERNAL_6bd99630_4_k_cu_f6f92015_97454cuda3std6ranges3__45__cpo4swapE - _ZN39_INTERNAL_6bd99630_4_k_cu_f6f92015_97454cuda3std3__45__cpo4cendE)
_ZN39_INTERNAL_6bd99630_4_k_cu_f6f92015_97454cuda3std3__45__cpo4cendE:
	.zero		1
	.type		_ZN39_INTERNAL_6bd99630_4_k_cu_f6f92015_97454cuda3std6ranges3__45__cpo4swapE,@object
	.size		_ZN39_INTERNAL_6bd99630_4_k_cu_f6f92015_97454cuda3std6ranges3__45__cpo4swapE,(.L_10 - _ZN39_INTERNAL_6bd99630_4_k_cu_f6f92015_97454cuda3std6ranges3__45__cpo4swapE)
_ZN39_INTERNAL_6bd99630_4_k_cu_f6f92015_97454cuda3std6ranges3__45__cpo4swapE:
	.zero		1
.L_10:


//--------------------- .nv.constant0._ZN7cutlass13device_kernelINS_4gemm6kernel13GemmUniversalIN4cute5tupleIJiiiiEEENS1_10collective13CollectiveMmaINS1_35MainloopSm100TmaUmmaWarpSpecializedILi4ELi2ELi4ENS5_IJNS4_1CILi1EEENSA_ILi2EEESB_EEEEENS5_IJNSA_ILi128EEENSA_ILi64EEENSA_ILi32EEEEEEaNS5_IJlSB_lEEEaSJ_NS4_8TiledMMAINS4_8MMA_AtomIJNS4_15SM100_MMA_S8_SSIaaiLi128ELi64ELNS4_4UMMA5MajorE0ELSO_0ELNSN_8SaturateE0EEEEEENS4_6LayoutINS5_IJSB_SB_SB_EEENS5_IJNSA_ILi0EEESU_SU_EEEEENS5_IJNS4_10UnderscoreESX_SX_EEEEENS4_23SM90_TMA_LOAD_MULTICASTENS4_14ComposedLayoutINS4_7SwizzleILi1ELi4ELi3EEENS4_18smem_ptr_flag_bitsILi8EEENSS_INS5_IJNSA_ILi8EEESH_EEENS5_IJSH_SB_EEEEEEEvNS4_8identityENS4_13SM90_TMA_LOADES1A_vS1B_EENS_8epilogue10collective18CollectiveEpilogueINS1E_23Sm100TmaWarpSpecializedILi1ELi1ELi64ELb0ELb0EEEJSI_NS5_IJNSS_ISF_SB_EENSS_ISG_SB_EEEEEaSJ_aSJ_NS1E_6fusion15FusionCallbacksIS1I_NS1M_17LinearCombinationIaiaiLNS_15FloatRoundStyleE2EEESI_S1L_JEEENS4_5SM1004TMEM4LOAD26SM100_TMEM_LOAD_32dp32b64xES1C_NS11_INS12_ILi2ELi4ELi3EEES15_NSS_INS5_IJS16_SG_EEENS5_IJSG_SB_EEEEEEENS4_39AutoVectorizingCopyWithAssumedAlignmentILi128EEENS4_14SM90_TMA_STOREES20_S22_S22_EEEvvEEEEvNT_6ParamsE --------------------------
	.section	.nv.constant0._ZN7cutlass13device_kernelINS_4gemm6kernel13GemmUniversalIN4cute5tupleIJiiiiEEENS1_10collective13CollectiveMmaINS1_35MainloopSm100TmaUmmaWarpSpecializedILi4ELi2ELi4ENS5_IJNS4_1CILi1EEENSA_ILi2EEESB_EEEEENS5_IJNSA_ILi128EEENSA_ILi64EEENSA_ILi32EEEEEEaNS5_IJlSB_lEEEaSJ_NS4_8TiledMMAINS4_8MMA_AtomIJNS4_15SM100_MMA_S8_SSIaaiLi128ELi64ELNS4_4UMMA5MajorE0ELSO_0ELNSN_8SaturateE0EEEEEENS4_6LayoutINS5_IJSB_SB_SB_EEENS5_IJNSA_ILi0EEESU_SU_EEEEENS5_IJNS4_10UnderscoreESX_SX_EEEEENS4_23SM90_TMA_LOAD_MULTICASTENS4_14ComposedLayoutINS4_7SwizzleILi1ELi4ELi3EEENS4_18smem_ptr_flag_bitsILi8EEENSS_INS5_IJNSA_ILi8EEESH_EEENS5_IJSH_SB_EEEEEEEvNS4_8identityENS4_13SM90_TMA_LOADES1A_vS1B_EENS_8epilogue10collective18CollectiveEpilogueINS1E_23Sm100TmaWarpSpecializedILi1ELi1ELi64ELb0ELb0EEEJSI_NS5_IJNSS_ISF_SB_EENSS_ISG_SB_EEEEEaSJ_aSJ_NS1E_6fusion15FusionCallbacksIS1I_NS1M_17LinearCombinationIaiaiLNS_15FloatRoundStyleE2EEESI_S1L_JEEENS4_5SM1004TMEM4LOAD26SM100_TMEM_LOAD_32dp32b64xES1C_NS11_INS12_ILi2ELi4ELi3EEES15_NSS_INS5_IJS16_SG_EEENS5_IJSG_SB_EEEEEEENS4_39AutoVectorizingCopyWithAssumedAlignmentILi128EEENS4_14SM90_TMA_STOREES20_S22_S22_EEEvvEEEEvNT_6ParamsE,"a",@progbits
	.sectionflags	@""
	.align	4
.nv.constant0._ZN7cutlass13device_kernelINS_4gemm6kernel13GemmUniversalIN4cute5tupleIJiiiiEEENS1_10collective13CollectiveMmaINS1_35MainloopSm100TmaUmmaWarpSpecializedILi4ELi2ELi4ENS5_IJNS4_1CILi1EEENSA_ILi2EEESB_EEEEENS5_IJNSA_ILi128EEENSA_ILi64EEENSA_ILi32EEEEEEaNS5_IJlSB_lEEEaSJ_NS4_8TiledMMAINS4_8MMA_AtomIJNS4_15SM100_MMA_S8_SSIaaiLi128ELi64ELNS4_4UMMA5MajorE0ELSO_0ELNSN_8SaturateE0EEEEEENS4_6LayoutINS5_IJSB_SB_SB_EEENS5_IJNSA_ILi0EEESU_SU_EEEEENS5_IJNS4_10UnderscoreESX_SX_EEEEENS4_23SM90_TMA_LOAD_MULTICASTENS4_14ComposedLayoutINS4_7SwizzleILi1ELi4ELi3EEENS4_18smem_ptr_flag_bitsILi8EEENSS_INS5_IJNSA_ILi8EEESH_EEENS5_IJSH_SB_EEEEEEEvNS4_8identityENS4_13SM90_TMA_LOADES1A_vS1B_EENS_8epilogue10collective18CollectiveEpilogueINS1E_23Sm100TmaWarpSpecializedILi1ELi1ELi64ELb0ELb0EEEJSI_NS5_IJNSS_ISF_SB_EENSS_ISG_SB_EEEEEaSJ_aSJ_NS1E_6fusion15FusionCallbacksIS1I_NS1M_17LinearCombinationIaiaiLNS_15FloatRoundStyleE2EEESI_S1L_JEEENS4_5SM1004TMEM4LOAD26SM100_TMEM_LOAD_32dp32b64xES1C_NS11_INS12_ILi2ELi4ELi3EEES15_NSS_INS5_IJS16_SG_EEENS5_IJSG_SB_EEEEEEENS4_39AutoVectorizingCopyWithAssumedAlignmentILi128EEENS4_14SM90_TMA_STOREES20_S22_S22_EEEvvEEEEvNT_6ParamsE:
	.zero		2944


//--------------------- SYMBOLS --------------------------

	.type		.nv.reservedSmem.offset0,@object
	.size		.nv.reservedSmem.offset0,0x4
	.type		.nv.reservedSmem.cap,@object
	.size		.nv.reservedSmem.cap,0x4
	.type		__assertfail,@function
